//
// Generated by NVIDIA NVVM Compiler
//
// Compiler Build ID: CL-36424714
// Cuda compilation tools, release 13.0, V13.0.88
// Based on NVVM 20.0.0
//

.version 9.0
.target sm_100
.address_size 64

	// .globl	_Z29mixedPushPopTestKernel_deviceP21ConcurrentDeviceStackiPbS1_Pi
.extern .func  (.param .b32 func_retval0) vprintf
(
	.param .b64 vprintf_param_0,
	.param .b64 vprintf_param_1
)
;
.global .align 1 .b8 $str[80] = {75, 101, 114, 110, 101, 108, 32, 69, 82, 82, 79, 82, 58, 32, 84, 111, 108, 100, 32, 116, 111, 32, 117, 115, 101, 32, 112, 114, 101, 100, 101, 102, 105, 110, 101, 100, 32, 118, 97, 108, 117, 101, 115, 44, 32, 98, 117, 116, 32, 97, 114, 114, 97, 121, 32, 112, 111, 105, 110, 116, 101, 114, 32, 105, 115, 32, 78, 85, 76, 76, 33, 32, 116, 105, 100, 61, 37, 100, 10};

.visible .entry _Z29mixedPushPopTestKernel_deviceP21ConcurrentDeviceStackiPbS1_Pi(
	.param .u64 .ptr .align 1 _Z29mixedPushPopTestKernel_deviceP21ConcurrentDeviceStackiPbS1_Pi_param_0,
	.param .u32 _Z29mixedPushPopTestKernel_deviceP21ConcurrentDeviceStackiPbS1_Pi_param_1,
	.param .u64 .ptr .align 1 _Z29mixedPushPopTestKernel_deviceP21ConcurrentDeviceStackiPbS1_Pi_param_2,
	.param .u64 .ptr .align 1 _Z29mixedPushPopTestKernel_deviceP21ConcurrentDeviceStackiPbS1_Pi_param_3,
	.param .u64 .ptr .align 1 _Z29mixedPushPopTestKernel_deviceP21ConcurrentDeviceStackiPbS1_Pi_param_4
)
{
	.reg .pred 	%p<38>;
	.reg .b16 	%rs<19>;
	.reg .b32 	%r<61>;
	.reg .b64 	%rd<110>;

	ld.param.u64 	%rd37, [_Z29mixedPushPopTestKernel_deviceP21ConcurrentDeviceStackiPbS1_Pi_param_0];
	ld.param.u32 	%r22, [_Z29mixedPushPopTestKernel_deviceP21ConcurrentDeviceStackiPbS1_Pi_param_1];
	ld.param.u64 	%rd38, [_Z29mixedPushPopTestKernel_deviceP21ConcurrentDeviceStackiPbS1_Pi_param_2];
	ld.param.u64 	%rd39, [_Z29mixedPushPopTestKernel_deviceP21ConcurrentDeviceStackiPbS1_Pi_param_3];
	ld.param.u64 	%rd40, [_Z29mixedPushPopTestKernel_deviceP21ConcurrentDeviceStackiPbS1_Pi_param_4];
	cvta.to.global.u64 	%rd1, %rd37;
	mov.u32 	%r23, %ctaid.x;
	mov.u32 	%r24, %ntid.x;
	mov.u32 	%r25, %tid.x;
	mad.lo.s32 	%r1, %r23, %r24, %r25;
	setp.ge.s32 	%p2, %r1, %r22;
	@%p2 bra 	$L__BB0_39;
	and.b32  	%r26, %r1, 1;
	setp.eq.b32 	%p3, %r26, 1;
	@%p3 bra 	$L__BB0_21;
	add.s64 	%rd74, %rd37, 24;
	// begin inline asm
	ld.acquire.gpu.b64 %rd103,[%rd74];
	// end inline asm
$L__BB0_3:
	cvt.u32.u64 	%r4, %rd103;
	setp.eq.s32 	%p25, %r4, -1;
	@%p25 bra 	$L__BB0_17;
	ld.global.u32 	%r42, [%rd1+8];
	setp.le.u32 	%p26, %r42, %r4;
	@%p26 bra 	$L__BB0_6;
	ld.global.u64 	%rd5, [%rd1];
	setp.ne.s64 	%p27, %rd5, 0;
	@%p27 bra 	$L__BB0_7;
$L__BB0_6:
	// begin inline asm
	ld.acquire.gpu.b64 %rd104,[%rd74];
	// end inline asm
	bra.uni 	$L__BB0_8;
$L__BB0_7:
	shl.b64 	%rd75, %rd103, 3;
	and.b64  	%rd76, %rd75, 34359738360;
	add.s64 	%rd77, %rd5, %rd76;
	ld.u32 	%r52, [%rd77+4];
	{ .reg .b32 tmp; mov.b64 {tmp, %r51}, %rd103; }
	mov.u64 	%rd104, %rd103;
$L__BB0_8:
	cvt.u64.u32 	%rd84, %r51;
	shl.b64 	%rd85, %rd84, 32;
	cvt.u64.u32 	%rd86, %r52;
	or.b64  	%rd83, %rd85, %rd86;
	// begin inline asm
	atom.cas.acq_rel.gpu.b64 %rd103,[%rd74],%rd104,%rd83;
	// end inline asm
	setp.ne.s64 	%p28, %rd103, %rd104;
	@%p28 bra 	$L__BB0_3;
	cvt.u32.u64 	%r55, %rd104;
	and.b64  	%rd105, %rd104, -4294967296;
$L__BB0_10:
	setp.eq.s32 	%p30, %r55, -1;
	mov.b16 	%rs17, 0;
	@%p30 bra 	$L__BB0_19;
	ld.global.u32 	%r48, [%rd1+8];
	setp.ge.u32 	%p31, %r55, %r48;
	@%p31 bra 	$L__BB0_19;
	ld.global.u64 	%rd12, [%rd1];
	cvt.u64.u32 	%rd13, %r55;
	setp.eq.s64 	%p32, %rd12, 0;
	@%p32 bra 	$L__BB0_19;
	shl.b64 	%rd92, %rd13, 3;
	add.s64 	%rd93, %rd12, %rd92;
	st.u32 	[%rd93], %r1;
	add.s64 	%rd91, %rd37, 16;
	// begin inline asm
	ld.relaxed.gpu.b64 %rd106,[%rd91];
	// end inline asm
	ld.global.u32 	%r49, [%rd1+8];
	setp.ge.u32 	%p33, %r55, %r49;
	mov.b16 	%rs17, 1;
	@%p33 bra 	$L__BB0_19;
	ld.global.u64 	%rd16, [%rd1];
	setp.eq.s64 	%p34, %rd16, 0;
	@%p34 bra 	$L__BB0_19;
	add.s64 	%rd95, %rd16, %rd92;
	add.s64 	%rd17, %rd95, 4;
	or.b64  	%rd18, %rd105, %rd13;
$L__BB0_16:
	st.u32 	[%rd17], %rd106;
	// begin inline asm
	atom.cas.acq_rel.gpu.b64 %rd96,[%rd91],%rd106,%rd18;
	// end inline asm
	setp.ne.s64 	%p35, %rd96, %rd106;
	mov.u64 	%rd106, %rd96;
	@%p35 bra 	$L__BB0_16;
	bra.uni 	$L__BB0_19;
$L__BB0_17:
	add.s64 	%rd87, %rd37, 12;
	mov.b32 	%r44, 1;
	// begin inline asm
	atom.add.relaxed.gpu.s32 %r55,[%rd87],%r44;
	// end inline asm
	ld.global.u32 	%r45, [%rd1+8];
	setp.lt.s32 	%p29, %r55, %r45;
	mov.b64 	%rd105, 0;
	@%p29 bra 	$L__BB0_10;
	mov.b32 	%r47, -1;
	// begin inline asm
	atom.add.relaxed.gpu.s32 %r46,[%rd87],%r47;
	// end inline asm
	mov.b16 	%rs17, 0;
$L__BB0_19:
	setp.eq.s64 	%p36, %rd38, 0;
	@%p36 bra 	$L__BB0_39;
	shr.s32 	%r50, %r1, 1;
	cvt.s64.s32 	%rd100, %r50;
	cvta.to.global.u64 	%rd101, %rd38;
	add.s64 	%rd102, %rd101, %rd100;
	st.global.u8 	[%rd102], %rs17;
	bra.uni 	$L__BB0_39;
$L__BB0_21:
	add.s64 	%rd42, %rd37, 16;
	// begin inline asm
	ld.acquire.gpu.b64 %rd107,[%rd42];
	// end inline asm
$L__BB0_22:
	cvt.u32.u64 	%r14, %rd107;
	setp.eq.s32 	%p5, %r14, -1;
	mov.b16 	%rs18, 0;
	mov.pred 	%p37, 0;
	mov.b32 	%r60, -1;
	@%p5 bra 	$L__BB0_35;
	ld.global.u32 	%r29, [%rd1+8];
	setp.le.u32 	%p6, %r29, %r14;
	@%p6 bra 	$L__BB0_25;
	ld.global.u64 	%rd24, [%rd1];
	setp.ne.s64 	%p7, %rd24, 0;
	@%p7 bra 	$L__BB0_26;
$L__BB0_25:
	// begin inline asm
	ld.acquire.gpu.b64 %rd108,[%rd42];
	// end inline asm
	bra.uni 	$L__BB0_27;
$L__BB0_26:
	shl.b64 	%rd43, %rd107, 3;
	and.b64  	%rd44, %rd43, 34359738360;
	add.s64 	%rd45, %rd24, %rd44;
	ld.u32 	%r56, [%rd45+4];
	{ .reg .b32 tmp; mov.b64 {tmp, %r57}, %rd107; }
	mov.u64 	%rd108, %rd107;
$L__BB0_27:
	cvt.u64.u32 	%rd52, %r57;
	shl.b64 	%rd53, %rd52, 32;
	cvt.u64.u32 	%rd54, %r56;
	or.b64  	%rd51, %rd53, %rd54;
	// begin inline asm
	atom.cas.acq_rel.gpu.b64 %rd107,[%rd42],%rd108,%rd51;
	// end inline asm
	setp.ne.s64 	%p8, %rd107, %rd108;
	@%p8 bra 	$L__BB0_22;
	cvt.u32.u64 	%r19, %rd108;
	setp.eq.s32 	%p10, %r19, -1;
	@%p10 bra 	$L__BB0_35;
	ld.global.u32 	%r32, [%rd1+8];
	setp.le.u32 	%p12, %r32, %r19;
	@%p12 bra 	$L__BB0_35;
	ld.global.u64 	%rd28, [%rd1];
	and.b64  	%rd29, %rd108, 4294967295;
	setp.eq.s64 	%p14, %rd28, 0;
	@%p14 bra 	$L__BB0_35;
	shl.b64 	%rd57, %rd29, 3;
	add.s64 	%rd58, %rd28, %rd57;
	ld.u32 	%r60, [%rd58];
	add.s64 	%rd56, %rd37, 24;
	// begin inline asm
	ld.relaxed.gpu.b64 %rd109,[%rd56];
	// end inline asm
	ld.global.u32 	%r34, [%rd1+8];
	setp.le.u32 	%p16, %r34, %r19;
	mov.b16 	%rs18, 1;
	mov.pred 	%p37, -1;
	@%p16 bra 	$L__BB0_35;
	ld.global.u64 	%rd32, [%rd1];
	setp.eq.s64 	%p18, %rd32, 0;
	@%p18 bra 	$L__BB0_35;
	add.s64 	%rd60, %rd32, %rd57;
	add.s64 	%rd33, %rd60, 4;
	and.b64  	%rd61, %rd108, -4294967296;
	or.b64  	%rd62, %rd61, %rd29;
	add.s64 	%rd34, %rd62, 4294967296;
$L__BB0_34:
	st.u32 	[%rd33], %rd109;
	// begin inline asm
	atom.cas.acq_rel.gpu.b64 %rd63,[%rd56],%rd109,%rd34;
	// end inline asm
	setp.ne.s64 	%p20, %rd63, %rd109;
	mov.u64 	%rd109, %rd63;
	@%p20 bra 	$L__BB0_34;
$L__BB0_35:
	setp.eq.s64 	%p21, %rd39, 0;
	@%p21 bra 	$L__BB0_37;
	shr.u32 	%r35, %r1, 31;
	add.s32 	%r36, %r1, %r35;
	shr.s32 	%r37, %r36, 1;
	cvt.s64.s32 	%rd67, %r37;
	cvta.to.global.u64 	%rd68, %rd39;
	add.s64 	%rd69, %rd68, %rd67;
	st.global.u8 	[%rd69], %rs18;
$L__BB0_37:
	setp.eq.s64 	%p22, %rd40, 0;
	not.pred 	%p23, %p37;
	or.pred  	%p24, %p22, %p23;
	@%p24 bra 	$L__BB0_39;
	shr.u32 	%r38, %r1, 31;
	add.s32 	%r39, %r1, %r38;
	shr.s32 	%r40, %r39, 1;
	cvta.to.global.u64 	%rd70, %rd40;
	mul.wide.s32 	%rd71, %r40, 4;
	add.s64 	%rd72, %rd70, %rd71;
	st.global.u32 	[%rd72], %r60;
$L__BB0_39:
	ret;

}
	// .globl	_Z36warpAssignedPushPopTestKernel_deviceP21ConcurrentDeviceStacki
.visible .entry _Z36warpAssignedPushPopTestKernel_deviceP21ConcurrentDeviceStacki(
	.param .u64 .ptr .align 1 _Z36warpAssignedPushPopTestKernel_deviceP21ConcurrentDeviceStacki_param_0,
	.param .u32 _Z36warpAssignedPushPopTestKernel_deviceP21ConcurrentDeviceStacki_param_1
)
{
	.reg .pred 	%p<26>;
	.reg .b32 	%r<54>;
	.reg .b64 	%rd<99>;

	ld.param.u64 	%rd37, [_Z36warpAssignedPushPopTestKernel_deviceP21ConcurrentDeviceStacki_param_0];
	ld.param.u32 	%r21, [_Z36warpAssignedPushPopTestKernel_deviceP21ConcurrentDeviceStacki_param_1];
	cvta.to.global.u64 	%rd1, %rd37;
	mov.u32 	%r22, %ctaid.x;
	mov.u32 	%r23, %ntid.x;
	mov.u32 	%r24, %tid.x;
	mad.lo.s32 	%r1, %r22, %r23, %r24;
	setp.ge.s32 	%p1, %r1, %r21;
	@%p1 bra 	$L__BB1_34;
	shr.s32 	%r25, %r1, 31;
	shr.u32 	%r26, %r25, 27;
	add.s32 	%r27, %r1, %r26;
	shr.u32 	%r28, %r27, 5;
	and.b32  	%r29, %r28, 1;
	setp.eq.b32 	%p2, %r29, 1;
	@%p2 bra 	$L__BB1_19;
	add.s64 	%rd65, %rd37, 24;
	// begin inline asm
	ld.acquire.gpu.b64 %rd91,[%rd65];
	// end inline asm
$L__BB1_3:
	cvt.u32.u64 	%r4, %rd91;
	setp.eq.s32 	%p15, %r4, -1;
	@%p15 bra 	$L__BB1_17;
	ld.global.u32 	%r36, [%rd1+8];
	setp.le.u32 	%p16, %r36, %r4;
	@%p16 bra 	$L__BB1_6;
	ld.global.u64 	%rd5, [%rd1];
	setp.ne.s64 	%p17, %rd5, 0;
	@%p17 bra 	$L__BB1_7;
$L__BB1_6:
	// begin inline asm
	ld.acquire.gpu.b64 %rd92,[%rd65];
	// end inline asm
	bra.uni 	$L__BB1_8;
$L__BB1_7:
	shl.b64 	%rd66, %rd91, 3;
	and.b64  	%rd67, %rd66, 34359738360;
	add.s64 	%rd68, %rd5, %rd67;
	ld.u32 	%r45, [%rd68+4];
	{ .reg .b32 tmp; mov.b64 {tmp, %r44}, %rd91; }
	mov.u64 	%rd92, %rd91;
$L__BB1_8:
	cvt.u64.u32 	%rd75, %r44;
	shl.b64 	%rd76, %rd75, 32;
	cvt.u64.u32 	%rd77, %r45;
	or.b64  	%rd74, %rd76, %rd77;
	// begin inline asm
	atom.cas.acq_rel.gpu.b64 %rd91,[%rd65],%rd92,%rd74;
	// end inline asm
	setp.ne.s64 	%p18, %rd91, %rd92;
	@%p18 bra 	$L__BB1_3;
	cvt.u32.u64 	%r48, %rd92;
	and.b64  	%rd93, %rd92, -4294967296;
$L__BB1_10:
	setp.eq.s32 	%p20, %r48, -1;
	@%p20 bra 	$L__BB1_34;
	ld.global.u32 	%r42, [%rd1+8];
	setp.ge.u32 	%p21, %r48, %r42;
	@%p21 bra 	$L__BB1_34;
	ld.global.u64 	%rd12, [%rd1];
	cvt.u64.u32 	%rd13, %r48;
	setp.eq.s64 	%p22, %rd12, 0;
	@%p22 bra 	$L__BB1_34;
	shl.b64 	%rd83, %rd13, 3;
	add.s64 	%rd84, %rd12, %rd83;
	st.u32 	[%rd84], %r1;
	add.s64 	%rd82, %rd37, 16;
	// begin inline asm
	ld.relaxed.gpu.b64 %rd94,[%rd82];
	// end inline asm
	ld.global.u32 	%r43, [%rd1+8];
	setp.ge.u32 	%p23, %r48, %r43;
	@%p23 bra 	$L__BB1_34;
	ld.global.u64 	%rd16, [%rd1];
	setp.eq.s64 	%p24, %rd16, 0;
	@%p24 bra 	$L__BB1_34;
	add.s64 	%rd86, %rd16, %rd83;
	add.s64 	%rd17, %rd86, 4;
	or.b64  	%rd18, %rd93, %rd13;
$L__BB1_16:
	st.u32 	[%rd17], %rd94;
	// begin inline asm
	atom.cas.acq_rel.gpu.b64 %rd87,[%rd82],%rd94,%rd18;
	// end inline asm
	setp.eq.s64 	%p25, %rd87, %rd94;
	mov.u64 	%rd94, %rd87;
	@%p25 bra 	$L__BB1_34;
	bra.uni 	$L__BB1_16;
$L__BB1_17:
	add.s64 	%rd78, %rd37, 12;
	mov.b32 	%r38, 1;
	// begin inline asm
	atom.add.relaxed.gpu.s32 %r48,[%rd78],%r38;
	// end inline asm
	ld.global.u32 	%r39, [%rd1+8];
	setp.lt.s32 	%p19, %r48, %r39;
	mov.b64 	%rd93, 0;
	@%p19 bra 	$L__BB1_10;
	mov.b32 	%r41, -1;
	// begin inline asm
	atom.add.relaxed.gpu.s32 %r40,[%rd78],%r41;
	// end inline asm
	bra.uni 	$L__BB1_34;
$L__BB1_19:
	add.s64 	%rd39, %rd37, 16;
	// begin inline asm
	ld.acquire.gpu.b64 %rd95,[%rd39];
	// end inline asm
$L__BB1_20:
	cvt.u32.u64 	%r14, %rd95;
	setp.eq.s32 	%p3, %r14, -1;
	mov.b64 	%rd97, 0;
	@%p3 bra 	$L__BB1_27;
	ld.global.u32 	%r32, [%rd1+8];
	setp.le.u32 	%p4, %r32, %r14;
	@%p4 bra 	$L__BB1_23;
	ld.global.u64 	%rd24, [%rd1];
	setp.ne.s64 	%p5, %rd24, 0;
	@%p5 bra 	$L__BB1_24;
$L__BB1_23:
	// begin inline asm
	ld.acquire.gpu.b64 %rd96,[%rd39];
	// end inline asm
	bra.uni 	$L__BB1_25;
$L__BB1_24:
	shl.b64 	%rd41, %rd95, 3;
	and.b64  	%rd42, %rd41, 34359738360;
	add.s64 	%rd43, %rd24, %rd42;
	ld.u32 	%r49, [%rd43+4];
	{ .reg .b32 tmp; mov.b64 {tmp, %r50}, %rd95; }
	mov.u64 	%rd96, %rd95;
$L__BB1_25:
	cvt.u64.u32 	%rd50, %r50;
	shl.b64 	%rd51, %rd50, 32;
	cvt.u64.u32 	%rd52, %r49;
	or.b64  	%rd49, %rd51, %rd52;
	// begin inline asm
	atom.cas.acq_rel.gpu.b64 %rd95,[%rd39],%rd96,%rd49;
	// end inline asm
	setp.ne.s64 	%p6, %rd95, %rd96;
	@%p6 bra 	$L__BB1_20;
	cvt.u32.u64 	%r53, %rd96;
	and.b64  	%rd53, %rd96, -4294967296;
	add.s64 	%rd97, %rd53, 4294967296;
$L__BB1_27:
	setp.eq.s32 	%p7, %r14, -1;
	setp.eq.s32 	%p8, %r53, -1;
	or.pred  	%p9, %p7, %p8;
	@%p9 bra 	$L__BB1_34;
	ld.global.u32 	%r33, [%rd1+8];
	setp.ge.u32 	%p10, %r53, %r33;
	@%p10 bra 	$L__BB1_34;
	ld.global.u64 	%rd54, [%rd1];
	setp.eq.s64 	%p11, %rd54, 0;
	@%p11 bra 	$L__BB1_34;
	add.s64 	%rd56, %rd37, 24;
	// begin inline asm
	ld.relaxed.gpu.b64 %rd98,[%rd56];
	// end inline asm
	ld.global.u32 	%r34, [%rd1+8];
	setp.ge.u32 	%p12, %r53, %r34;
	@%p12 bra 	$L__BB1_34;
	ld.global.u64 	%rd32, [%rd1];
	setp.eq.s64 	%p13, %rd32, 0;
	@%p13 bra 	$L__BB1_34;
	cvt.u64.u32 	%rd57, %r53;
	mul.wide.u32 	%rd58, %r53, 8;
	add.s64 	%rd59, %rd32, %rd58;
	add.s64 	%rd33, %rd59, 4;
	or.b64  	%rd34, %rd97, %rd57;
$L__BB1_33:
	st.u32 	[%rd33], %rd98;
	// begin inline asm
	atom.cas.acq_rel.gpu.b64 %rd60,[%rd56],%rd98,%rd34;
	// end inline asm
	setp.ne.s64 	%p14, %rd60, %rd98;
	mov.u64 	%rd98, %rd60;
	@%p14 bra 	$L__BB1_33;
$L__BB1_34:
	ret;

}
	// .globl	_Z29reportingPushPopKernel_deviceP21ConcurrentDeviceStackiibPKiiPiS3_PbS3_
.visible .entry _Z29reportingPushPopKernel_deviceP21ConcurrentDeviceStackiibPKiiPiS3_PbS3_(
	.param .u64 .ptr .align 1 _Z29reportingPushPopKernel_deviceP21ConcurrentDeviceStackiibPKiiPiS3_PbS3__param_0,
	.param .u32 _Z29reportingPushPopKernel_deviceP21ConcurrentDeviceStackiibPKiiPiS3_PbS3__param_1,
	.param .u32 _Z29reportingPushPopKernel_deviceP21ConcurrentDeviceStackiibPKiiPiS3_PbS3__param_2,
	.param .u8 _Z29reportingPushPopKernel_deviceP21ConcurrentDeviceStackiibPKiiPiS3_PbS3__param_3,
	.param .u64 .ptr .align 1 _Z29reportingPushPopKernel_deviceP21ConcurrentDeviceStackiibPKiiPiS3_PbS3__param_4,
	.param .u32 _Z29reportingPushPopKernel_deviceP21ConcurrentDeviceStackiibPKiiPiS3_PbS3__param_5,
	.param .u64 .ptr .align 1 _Z29reportingPushPopKernel_deviceP21ConcurrentDeviceStackiibPKiiPiS3_PbS3__param_6,
	.param .u64 .ptr .align 1 _Z29reportingPushPopKernel_deviceP21ConcurrentDeviceStackiibPKiiPiS3_PbS3__param_7,
	.param .u64 .ptr .align 1 _Z29reportingPushPopKernel_deviceP21ConcurrentDeviceStackiibPKiiPiS3_PbS3__param_8,
	.param .u64 .ptr .align 1 _Z29reportingPushPopKernel_deviceP21ConcurrentDeviceStackiibPKiiPiS3_PbS3__param_9
)
{
	.local .align 8 .b8 	__local_depot2[8];
	.reg .b64 	%SP;
	.reg .b64 	%SPL;
	.reg .pred 	%p<26>;
	.reg .b16 	%rs<21>;
	.reg .b32 	%r<64>;
	.reg .b64 	%rd<125>;

	mov.u64 	%SPL, __local_depot2;
	cvta.local.u64 	%SP, %SPL;
	ld.param.u64 	%rd39, [_Z29reportingPushPopKernel_deviceP21ConcurrentDeviceStackiibPKiiPiS3_PbS3__param_0];
	ld.param.u32 	%r28, [_Z29reportingPushPopKernel_deviceP21ConcurrentDeviceStackiibPKiiPiS3_PbS3__param_1];
	ld.param.u32 	%r26, [_Z29reportingPushPopKernel_deviceP21ConcurrentDeviceStackiibPKiiPiS3_PbS3__param_2];
	ld.param.s8 	%rs3, [_Z29reportingPushPopKernel_deviceP21ConcurrentDeviceStackiibPKiiPiS3_PbS3__param_3];
	ld.param.u64 	%rd40, [_Z29reportingPushPopKernel_deviceP21ConcurrentDeviceStackiibPKiiPiS3_PbS3__param_4];
	ld.param.u32 	%r27, [_Z29reportingPushPopKernel_deviceP21ConcurrentDeviceStackiibPKiiPiS3_PbS3__param_5];
	ld.param.u64 	%rd41, [_Z29reportingPushPopKernel_deviceP21ConcurrentDeviceStackiibPKiiPiS3_PbS3__param_6];
	ld.param.u64 	%rd42, [_Z29reportingPushPopKernel_deviceP21ConcurrentDeviceStackiibPKiiPiS3_PbS3__param_7];
	ld.param.u64 	%rd43, [_Z29reportingPushPopKernel_deviceP21ConcurrentDeviceStackiibPKiiPiS3_PbS3__param_8];
	ld.param.u64 	%rd44, [_Z29reportingPushPopKernel_deviceP21ConcurrentDeviceStackiibPKiiPiS3_PbS3__param_9];
	cvta.to.global.u64 	%rd1, %rd44;
	cvta.to.global.u64 	%rd2, %rd43;
	cvta.to.global.u64 	%rd3, %rd39;
	mov.u32 	%r29, %ctaid.x;
	mov.u32 	%r30, %ntid.x;
	mov.u32 	%r31, %tid.x;
	mad.lo.s32 	%r1, %r29, %r30, %r31;
	setp.ge.s32 	%p1, %r1, %r28;
	@%p1 bra 	$L__BB2_40;
	cvta.to.global.u64 	%rd45, %rd41;
	cvta.to.global.u64 	%rd46, %rd42;
	mul.wide.s32 	%rd47, %r1, 4;
	add.s64 	%rd48, %rd45, %rd47;
	st.global.u32 	[%rd48], %r1;
	add.s64 	%rd49, %rd46, %rd47;
	st.global.u32 	[%rd49], %r27;
	setp.ne.s32 	%p2, %r27, 0;
	@%p2 bra 	$L__BB2_25;
	setp.eq.s16 	%p13, %rs3, 0;
	@%p13 bra 	$L__BB2_6;
	setp.eq.s64 	%p14, %rd40, 0;
	@%p14 bra 	$L__BB2_5;
	cvta.to.global.u64 	%rd80, %rd40;
	add.s64 	%rd82, %rd80, %rd47;
	ld.global.u32 	%r58, [%rd82];
	bra.uni 	$L__BB2_7;
$L__BB2_5:
	add.u64 	%rd83, %SP, 0;
	add.u64 	%rd84, %SPL, 0;
	st.local.u32 	[%rd84], %r1;
	mov.u64 	%rd85, $str;
	cvta.global.u64 	%rd86, %rd85;
	{ // callseq 0, 0
	.param .b64 param0;
	st.param.b64 	[param0], %rd86;
	.param .b64 param1;
	st.param.b64 	[param1], %rd83;
	.param .b32 retval0;
	call.uni (retval0), 
	vprintf, 
	(
	param0, 
	param1
	);
	ld.param.b32 	%r41, [retval0];
	} // callseq 0
	mov.b16 	%rs19, 0;
	mov.b32 	%r58, -999;
	bra.uni 	$L__BB2_24;
$L__BB2_6:
	add.s32 	%r58, %r26, %r1;
$L__BB2_7:
	add.s64 	%rd88, %rd39, 24;
	// begin inline asm
	ld.acquire.gpu.b64 %rd118,[%rd88];
	// end inline asm
$L__BB2_8:
	cvt.u32.u64 	%r7, %rd118;
	setp.eq.s32 	%p15, %r7, -1;
	@%p15 bra 	$L__BB2_22;
	ld.global.u32 	%r44, [%rd3+8];
	setp.le.u32 	%p16, %r44, %r7;
	@%p16 bra 	$L__BB2_11;
	ld.global.u64 	%rd7, [%rd3];
	setp.ne.s64 	%p17, %rd7, 0;
	@%p17 bra 	$L__BB2_12;
$L__BB2_11:
	// begin inline asm
	ld.acquire.gpu.b64 %rd119,[%rd88];
	// end inline asm
	bra.uni 	$L__BB2_13;
$L__BB2_12:
	shl.b64 	%rd89, %rd118, 3;
	and.b64  	%rd90, %rd89, 34359738360;
	add.s64 	%rd91, %rd7, %rd90;
	ld.u32 	%r54, [%rd91+4];
	{ .reg .b32 tmp; mov.b64 {tmp, %r53}, %rd118; }
	mov.u64 	%rd119, %rd118;
$L__BB2_13:
	cvt.u64.u32 	%rd98, %r53;
	shl.b64 	%rd99, %rd98, 32;
	cvt.u64.u32 	%rd100, %r54;
	or.b64  	%rd97, %rd99, %rd100;
	// begin inline asm
	atom.cas.acq_rel.gpu.b64 %rd118,[%rd88],%rd119,%rd97;
	// end inline asm
	setp.ne.s64 	%p18, %rd118, %rd119;
	@%p18 bra 	$L__BB2_8;
	cvt.u32.u64 	%r57, %rd119;
	and.b64  	%rd120, %rd119, -4294967296;
$L__BB2_15:
	setp.eq.s32 	%p20, %r57, -1;
	mov.b16 	%rs19, 0;
	@%p20 bra 	$L__BB2_24;
	ld.global.u32 	%r50, [%rd3+8];
	setp.ge.u32 	%p21, %r57, %r50;
	@%p21 bra 	$L__BB2_24;
	ld.global.u64 	%rd14, [%rd3];
	cvt.u64.u32 	%rd15, %r57;
	setp.eq.s64 	%p22, %rd14, 0;
	@%p22 bra 	$L__BB2_24;
	shl.b64 	%rd106, %rd15, 3;
	add.s64 	%rd107, %rd14, %rd106;
	st.u32 	[%rd107], %r58;
	add.s64 	%rd105, %rd39, 16;
	// begin inline asm
	ld.relaxed.gpu.b64 %rd121,[%rd105];
	// end inline asm
	ld.global.u32 	%r51, [%rd3+8];
	setp.ge.u32 	%p23, %r57, %r51;
	mov.b16 	%rs19, 1;
	@%p23 bra 	$L__BB2_24;
	ld.global.u64 	%rd18, [%rd3];
	setp.eq.s64 	%p24, %rd18, 0;
	@%p24 bra 	$L__BB2_24;
	add.s64 	%rd109, %rd18, %rd106;
	add.s64 	%rd19, %rd109, 4;
	or.b64  	%rd20, %rd120, %rd15;
$L__BB2_21:
	st.u32 	[%rd19], %rd121;
	// begin inline asm
	atom.cas.acq_rel.gpu.b64 %rd110,[%rd105],%rd121,%rd20;
	// end inline asm
	setp.ne.s64 	%p25, %rd110, %rd121;
	mov.u64 	%rd121, %rd110;
	@%p25 bra 	$L__BB2_21;
	bra.uni 	$L__BB2_24;
$L__BB2_22:
	add.s64 	%rd101, %rd39, 12;
	mov.b32 	%r46, 1;
	// begin inline asm
	atom.add.relaxed.gpu.s32 %r57,[%rd101],%r46;
	// end inline asm
	ld.global.u32 	%r47, [%rd3+8];
	setp.lt.s32 	%p19, %r57, %r47;
	mov.b64 	%rd120, 0;
	@%p19 bra 	$L__BB2_15;
	mov.b32 	%r49, -1;
	// begin inline asm
	atom.add.relaxed.gpu.s32 %r48,[%rd101],%r49;
	// end inline asm
	mov.b16 	%rs19, 0;
$L__BB2_24:
	cvt.s64.s32 	%rd114, %r1;
	add.s64 	%rd115, %rd2, %rd114;
	st.global.u8 	[%rd115], %rs19;
	add.s64 	%rd117, %rd1, %rd47;
	st.global.u32 	[%rd117], %r58;
	bra.uni 	$L__BB2_40;
$L__BB2_25:
	add.s64 	%rd51, %rd39, 16;
	// begin inline asm
	ld.acquire.gpu.b64 %rd122,[%rd51];
	// end inline asm
$L__BB2_26:
	cvt.u32.u64 	%r18, %rd122;
	setp.eq.s32 	%p3, %r18, -1;
	mov.b16 	%rs20, 0;
	mov.b32 	%r63, -1;
	@%p3 bra 	$L__BB2_39;
	ld.global.u32 	%r34, [%rd3+8];
	setp.le.u32 	%p4, %r34, %r18;
	@%p4 bra 	$L__BB2_29;
	ld.global.u64 	%rd26, [%rd3];
	setp.ne.s64 	%p5, %rd26, 0;
	@%p5 bra 	$L__BB2_30;
$L__BB2_29:
	// begin inline asm
	ld.acquire.gpu.b64 %rd123,[%rd51];
	// end inline asm
	bra.uni 	$L__BB2_31;
$L__BB2_30:
	shl.b64 	%rd52, %rd122, 3;
	and.b64  	%rd53, %rd52, 34359738360;
	add.s64 	%rd54, %rd26, %rd53;
	ld.u32 	%r59, [%rd54+4];
	{ .reg .b32 tmp; mov.b64 {tmp, %r60}, %rd122; }
	mov.u64 	%rd123, %rd122;
$L__BB2_31:
	cvt.u64.u32 	%rd61, %r60;
	shl.b64 	%rd62, %rd61, 32;
	cvt.u64.u32 	%rd63, %r59;
	or.b64  	%rd60, %rd62, %rd63;
	// begin inline asm
	atom.cas.acq_rel.gpu.b64 %rd122,[%rd51],%rd123,%rd60;
	// end inline asm
	setp.ne.s64 	%p6, %rd122, %rd123;
	@%p6 bra 	$L__BB2_26;
	cvt.u32.u64 	%r23, %rd123;
	setp.eq.s32 	%p7, %r23, -1;
	@%p7 bra 	$L__BB2_39;
	ld.global.u32 	%r37, [%rd3+8];
	setp.le.u32 	%p8, %r37, %r23;
	@%p8 bra 	$L__BB2_39;
	ld.global.u64 	%rd30, [%rd3];
	and.b64  	%rd31, %rd123, 4294967295;
	setp.eq.s64 	%p9, %rd30, 0;
	@%p9 bra 	$L__BB2_39;
	shl.b64 	%rd66, %rd31, 3;
	add.s64 	%rd67, %rd30, %rd66;
	ld.u32 	%r63, [%rd67];
	add.s64 	%rd65, %rd39, 24;
	// begin inline asm
	ld.relaxed.gpu.b64 %rd124,[%rd65];
	// end inline asm
	ld.global.u32 	%r39, [%rd3+8];
	setp.le.u32 	%p10, %r39, %r23;
	mov.b16 	%rs20, 1;
	@%p10 bra 	$L__BB2_39;
	ld.global.u64 	%rd34, [%rd3];
	setp.eq.s64 	%p11, %rd34, 0;
	@%p11 bra 	$L__BB2_39;
	add.s64 	%rd69, %rd34, %rd66;
	add.s64 	%rd35, %rd69, 4;
	and.b64  	%rd70, %rd123, -4294967296;
	or.b64  	%rd71, %rd70, %rd31;
	add.s64 	%rd36, %rd71, 4294967296;
$L__BB2_38:
	st.u32 	[%rd35], %rd124;
	// begin inline asm
	atom.cas.acq_rel.gpu.b64 %rd72,[%rd65],%rd124,%rd36;
	// end inline asm
	setp.ne.s64 	%p12, %rd72, %rd124;
	mov.u64 	%rd124, %rd72;
	@%p12 bra 	$L__BB2_38;
$L__BB2_39:
	cvt.s64.s32 	%rd76, %r1;
	add.s64 	%rd77, %rd2, %rd76;
	st.global.u8 	[%rd77], %rs20;
	add.s64 	%rd79, %rd1, %rd47;
	st.global.u32 	[%rd79], %r63;
$L__BB2_40:
	ret;

}


// ===== COMPILED SASS (sm_100) =====

	.target	sm_100

	.elftype	@"ET_EXEC"


//--------------------- .note.nv.tkinfo           --------------------------
	.section	.note.nv.tkinfo,"",@"SHT_NOTE"
	.sectionflags	@"SHF_NOTE_NV_TKINFO"
	.tkinfo
        /*0018*/ 	.word	0x00000002
        /*0030*/ 	.string	""
        /*0030*/ 	.string	"ptxas"
        /*0030*/ 	.string	"Cuda compilation tools, release 13.0, V13.0.88"
        /*0030*/ 	.string	"Build cuda_13.0.r13.0/compiler.36424714_0"
        /*0030*/ 	.string	"-arch sm_100 -m 64 "



//--------------------- .note.nv.cuinfo           --------------------------
	.section	.note.nv.cuinfo,"",@"SHT_NOTE"
	.sectionflags	@"SHF_NOTE_NV_CUINFO"
        /*0018*/ 	.short	0x0002
        /*001a*/ 	.short	0x0064
        /*001c*/ 	.short	0x0082
	.zero		2


//--------------------- .nv.info                  --------------------------
	.section	.nv.info,"",@"SHT_CUDA_INFO"
	.align	4


	//----- nvinfo : EIATTR_REGCOUNT
	.align		4
        /*0000*/ 	.byte	0x04, 0x2f
        /*0002*/ 	.short	(.L_2 - .L_1)
	.align		4
.L_1:
        /*0004*/ 	.word	index@(_Z29mixedPushPopTestKernel_deviceP21ConcurrentDeviceStackiPbS1_Pi)
        /*0008*/ 	.word	0x00000014


	//----- nvinfo : EIATTR_FRAME_SIZE
	.align		4
.L_2:
        /*000c*/ 	.byte	0x04, 0x11
        /*000e*/ 	.short	(.L_4 - .L_3)
	.align		4
.L_3:
        /*0010*/ 	.word	index@(_Z29mixedPushPopTestKernel_deviceP21ConcurrentDeviceStackiPbS1_Pi)
        /*0014*/ 	.word	0x00000000


	//----- nvinfo : EIATTR_REGCOUNT
	.align		4
.L_4:
        /*0018*/ 	.byte	0x04, 0x2f
        /*001a*/ 	.short	(.L_6 - .L_5)
	.align		4
.L_5:
        /*001c*/ 	.word	index@(_Z36warpAssignedPushPopTestKernel_deviceP21ConcurrentDeviceStacki)
        /*0020*/ 	.word	0x00000014


	//----- nvinfo : EIATTR_FRAME_SIZE
	.align		4
.L_6:
        /*0024*/ 	.byte	0x04, 0x11
        /*0026*/ 	.short	(.L_8 - .L_7)
	.align		4
.L_7:
        /*0028*/ 	.word	index@(_Z36warpAssignedPushPopTestKernel_deviceP21ConcurrentDeviceStacki)
        /*002c*/ 	.word	0x00000000


	//----- nvinfo : EIATTR_REGCOUNT
	.align		4
.L_8:
        /*0030*/ 	.byte	0x04, 0x2f
        /*0032*/ 	.short	(.L_10 - .L_9)
	.align		4
.L_9:
        /*0034*/ 	.word	index@(_Z29reportingPushPopKernel_deviceP21ConcurrentDeviceStackiibPKiiPiS3_PbS3_)
        /*0038*/ 	.word	0x00000018


	//----- nvinfo : EIATTR_FRAME_SIZE
	.align		4
.L_10:
        /*003c*/ 	.byte	0x04, 0x11
        /*003e*/ 	.short	(.L_12 - .L_11)
	.align		4
.L_11:
        /*0040*/ 	.word	index@(_Z29reportingPushPopKernel_deviceP21ConcurrentDeviceStackiibPKiiPiS3_PbS3_)
        /*0044*/ 	.word	0x00000008


	//----- nvinfo : EIATTR_MIN_STACK_SIZE
	.align		4
.L_12:
        /*0048*/ 	.byte	0x04, 0x12
        /*004a*/ 	.short	(.L_14 - .L_13)
	.align		4
.L_13:
        /*004c*/ 	.word	index@(_Z29reportingPushPopKernel_deviceP21ConcurrentDeviceStackiibPKiiPiS3_PbS3_)
        /*0050*/ 	.word	0x00000008


	//----- nvinfo : EIATTR_MIN_STACK_SIZE
	.align		4
.L_14:
        /*0054*/ 	.byte	0x04, 0x12
        /*0056*/ 	.short	(.L_16 - .L_15)
	.align		4
.L_15:
        /*0058*/ 	.word	index@(_Z36warpAssignedPushPopTestKernel_deviceP21ConcurrentDeviceStacki)
        /*005c*/ 	.word	0x00000000


	//----- nvinfo : EIATTR_MIN_STACK_SIZE
	.align		4
.L_16:
        /*0060*/ 	.byte	0x04, 0x12
        /*0062*/ 	.short	(.L_18 - .L_17)
	.align		4
.L_17:
        /*0064*/ 	.word	index@(_Z29mixedPushPopTestKernel_deviceP21ConcurrentDeviceStackiPbS1_Pi)
        /*0068*/ 	.word	0x00000000
.L_18:


//--------------------- .nv.compat                --------------------------
	.section	.nv.compat,"",@"SHT_CUDA_COMPAT_INFO"
	.align	4
        /*0000*/ 	.byte	0x02, 0x09, 0x00, 0x00, 0x02, 0x02, 0x01, 0x00, 0x02, 0x05, 0x05, 0x00, 0x03, 0x07, 0x01, 0x01
        /*0010*/ 	.byte	0x02, 0x03, 0x00, 0x00, 0x02, 0x06, 0x01, 0x00, 0x04, 0x0b, 0x08, 0x00, 0x09, 0x00, 0x00, 0x00
        /*0020*/ 	.byte	0x00, 0x00, 0x00, 0x00


//--------------------- .nv.info._Z29reportingPushPopKernel_deviceP21ConcurrentDeviceStackiibPKiiPiS3_PbS3_ --------------------------
	.section	.nv.info._Z29reportingPushPopKernel_deviceP21ConcurrentDeviceStackiibPKiiPiS3_PbS3_,"",@"SHT_CUDA_INFO"
	.sectionflags	@""
	.align	4


	//----- nvinfo : EIATTR_CUDA_API_VERSION
	.align		4
        /*0000*/ 	.byte	0x04, 0x37
        /*0002*/ 	.short	(.L_20 - .L_19)
.L_19:
        /*0004*/ 	.word	0x00000082


	//----- nvinfo : EIATTR_KPARAM_INFO
	.align		4
.L_20:
        /*0008*/ 	.byte	0x04, 0x17
        /*000a*/ 	.short	(.L_22 - .L_21)
.L_21:
        /*000c*/ 	.word	0x00000000
        /*0010*/ 	.short	0x0009
        /*0012*/ 	.short	0x0040
        /*0014*/ 	.byte	0x00, 0xf5, 0x21, 0x00


	//----- nvinfo : EIATTR_KPARAM_INFO
	.align		4
.L_22:
        /*0018*/ 	.byte	0x04, 0x17
        /*001a*/ 	.short	(.L_24 - .L_23)
.L_23:
        /*001c*/ 	.word	0x00000000
        /*0020*/ 	.short	0x0008
        /*0022*/ 	.short	0x0038
        /*0024*/ 	.byte	0x00, 0xf5, 0x21, 0x00


	//----- nvinfo : EIATTR_KPARAM_INFO
	.align		4
.L_24:
        /*0028*/ 	.byte	0x04, 0x17
        /*002a*/ 	.short	(.L_26 - .L_25)
.L_25:
        /*002c*/ 	.word	0x00000000
        /*0030*/ 	.short	0x0007
        /*0032*/ 	.short	0x0030
        /*0034*/ 	.byte	0x00, 0xf5, 0x21, 0x00


	//----- nvinfo : EIATTR_KPARAM_INFO
	.align		4
.L_26:
        /*0038*/ 	.byte	0x04, 0x17
        /*003a*/ 	.short	(.L_28 - .L_27)
.L_27:
        /*003c*/ 	.word	0x00000000
        /*0040*/ 	.short	0x0006
        /*0042*/ 	.short	0x0028
        /*0044*/ 	.byte	0x00, 0xf5, 0x21, 0x00


	//----- nvinfo : EIATTR_KPARAM_INFO
	.align		4
.L_28:
        /*0048*/ 	.byte	0x04, 0x17
        /*004a*/ 	.short	(.L_30 - .L_29)
.L_29:
        /*004c*/ 	.word	0x00000000
        /*0050*/ 	.short	0x0005
        /*0052*/ 	.short	0x0020
        /*0054*/ 	.byte	0x00, 0xf0, 0x11, 0x00


	//----- nvinfo : EIATTR_KPARAM_INFO
	.align		4
.L_30:
        /*0058*/ 	.byte	0x04, 0x17
        /*005a*/ 	.short	(.L_32 - .L_31)
.L_31:
        /*005c*/ 	.word	0x00000000
        /*0060*/ 	.short	0x0004
        /*0062*/ 	.short	0x0018
        /*0064*/ 	.byte	0x00, 0xf5, 0x21, 0x00


	//----- nvinfo : EIATTR_KPARAM_INFO
	.align		4
.L_32:
        /*0068*/ 	.byte	0x04, 0x17
        /*006a*/ 	.short	(.L_34 - .L_33)
.L_33:
        /*006c*/ 	.word	0x00000000
        /*0070*/ 	.short	0x0003
        /*0072*/ 	.short	0x0010
        /*0074*/ 	.byte	0x00, 0xf0, 0x05, 0x00


	//----- nvinfo : EIATTR_KPARAM_INFO
	.align		4
.L_34:
        /*0078*/ 	.byte	0x04, 0x17
        /*007a*/ 	.short	(.L_36 - .L_35)
.L_35:
        /*007c*/ 	.word	0x00000000
        /*0080*/ 	.short	0x0002
        /*0082*/ 	.short	0x000c
        /*0084*/ 	.byte	0x00, 0xf0, 0x11, 0x00


	//----- nvinfo : EIATTR_KPARAM_INFO
	.align		4
.L_36:
        /*0088*/ 	.byte	0x04, 0x17
        /*008a*/ 	.short	(.L_38 - .L_37)
.L_37:
        /*008c*/ 	.word	0x00000000
        /*0090*/ 	.short	0x0001
        /*0092*/ 	.short	0x0008
        /*0094*/ 	.byte	0x00, 0xf0, 0x11, 0x00


	//----- nvinfo : EIATTR_KPARAM_INFO
	.align		4
.L_38:
        /*0098*/ 	.byte	0x04, 0x17
        /*009a*/ 	.short	(.L_40 - .L_39)
.L_39:
        /*009c*/ 	.word	0x00000000
        /*00a0*/ 	.short	0x0000
        /*00a2*/ 	.short	0x0000
        /*00a4*/ 	.byte	0x00, 0xf5, 0x21, 0x00


	//----- nvinfo : EIATTR_SPARSE_MMA_MASK
	.align		4
.L_40:
        /*00a8*/ 	.byte	0x03, 0x50
        /*00aa*/ 	.short	0x0000


	//----- nvinfo : EIATTR_MAXREG_COUNT
	.align		4
        /*00ac*/ 	.byte	0x03, 0x1b
        /*00ae*/ 	.short	0x00ff


	//----- nvinfo : EIATTR_EXTERNS
	.align		4
        /*00b0*/ 	.byte	0x04, 0x0f
        /*00b2*/ 	.short	(.L_42 - .L_41)


	//   ....[0]....
	.align		4
.L_41:
        /*00b4*/ 	.word	index@(vprintf)


	//----- nvinfo : EIATTR_MERCURY_ISA_VERSION
	.align		4
.L_42:
        /*00b8*/ 	.byte	0x03, 0x5f
        /*00ba*/ 	.short	0x0101


	//----- nvinfo : EIATTR_INT_WARP_WIDE_INSTR_OFFSETS
	.align		4
        /*00bc*/ 	.byte	0x04, 0x31
        /*00be*/ 	.short	(.L_44 - .L_43)


	//   ....[0]....
.L_43:
        /*00c0*/ 	.word	0x00000720


	//   ....[1]....
        /*00c4*/ 	.word	0x000007b0


	//   ....[2]....
        /*00c8*/ 	.word	0x00000800


	//----- nvinfo : EIATTR_VRC_CTA_INIT_COUNT
	.align		4
.L_44:
        /*00cc*/ 	.byte	0x02, 0x4a
	.zero		1
	.zero		1


	//----- nvinfo : EIATTR_SYSCALL_OFFSETS
	.align		4
        /*00d0*/ 	.byte	0x04, 0x46
        /*00d2*/ 	.short	(.L_46 - .L_45)


	//   ....[0]....
.L_45:
        /*00d4*/ 	.word	0x000002b0


	//----- nvinfo : EIATTR_EXIT_INSTR_OFFSETS
	.align		4
.L_46:
        /*00d8*/ 	.byte	0x04, 0x1c
        /*00da*/ 	.short	(.L_48 - .L_47)


	//   ....[0]....
.L_47:
        /*00dc*/ 	.word	0x000000c0


	//   ....[1]....
        /*00e0*/ 	.word	0x00000cc0


	//   ....[2]....
        /*00e4*/ 	.word	0x000014f0


	//----- nvinfo : EIATTR_CRS_STACK_SIZE
	.align		4
.L_48:
        /*00e8*/ 	.byte	0x04, 0x1e
        /*00ea*/ 	.short	(.L_50 - .L_49)
.L_49:
        /*00ec*/ 	.word	0x00000000


	//----- nvinfo : EIATTR_CBANK_PARAM_SIZE
	.align		4
.L_50:
        /*00f0*/ 	.byte	0x03, 0x19
        /*00f2*/ 	.short	0x0048


	//----- nvinfo : EIATTR_PARAM_CBANK
	.align		4
        /*00f4*/ 	.byte	0x04, 0x0a
        /*00f6*/ 	.short	(.L_52 - .L_51)
	.align		4
.L_51:
        /*00f8*/ 	.word	index@(.nv.constant0._Z29reportingPushPopKernel_deviceP21ConcurrentDeviceStackiibPKiiPiS3_PbS3_)
        /*00fc*/ 	.short	0x0380
        /*00fe*/ 	.short	0x0048


	//----- nvinfo : EIATTR_SW_WAR
	.align		4
.L_52:
        /*0100*/ 	.byte	0x04, 0x36
        /*0102*/ 	.short	(.L_54 - .L_53)
.L_53:
        /*0104*/ 	.word	0x00000008
.L_54:


//--------------------- .nv.info._Z36warpAssignedPushPopTestKernel_deviceP21ConcurrentDeviceStacki --------------------------
	.section	.nv.info._Z36warpAssignedPushPopTestKernel_deviceP21ConcurrentDeviceStacki,"",@"SHT_CUDA_INFO"
	.sectionflags	@""
	.align	4


	//----- nvinfo : EIATTR_CUDA_API_VERSION
	.align		4
        /*0000*/ 	.byte	0x04, 0x37
        /*0002*/ 	.short	(.L_56 - .L_55)
.L_55:
        /*0004*/ 	.word	0x00000082


	//----- nvinfo : EIATTR_KPARAM_INFO
	.align		4
.L_56:
        /*0008*/ 	.byte	0x04, 0x17
        /*000a*/ 	.short	(.L_58 - .L_57)
.L_57:
        /*000c*/ 	.word	0x00000000
        /*0010*/ 	.short	0x0001
        /*0012*/ 	.short	0x0008
        /*0014*/ 	.byte	0x00, 0xf0, 0x11, 0x00


	//----- nvinfo : EIATTR_KPARAM_INFO
	.align		4
.L_58:
        /*0018*/ 	.byte	0x04, 0x17
        /*001a*/ 	.short	(.L_60 - .L_59)
.L_59:
        /*001c*/ 	.word	0x00000000
        /*0020*/ 	.short	0x0000
        /*0022*/ 	.short	0x0000
        /*0024*/ 	.byte	0x00, 0xf5, 0x21, 0x00


	//----- nvinfo : EIATTR_SPARSE_MMA_MASK
	.align		4
.L_60:
        /*0028*/ 	.byte	0x03, 0x50
        /*002a*/ 	.short	0x0000


	//----- nvinfo : EIATTR_MAXREG_COUNT
	.align		4
        /*002c*/ 	.byte	0x03, 0x1b
        /*002e*/ 	.short	0x00ff


	//----- nvinfo : EIATTR_MERCURY_ISA_VERSION
	.align		4
        /*0030*/ 	.byte	0x03, 0x5f
        /*0032*/ 	.short	0x0101


	//----- nvinfo : EIATTR_INT_WARP_WIDE_INSTR_OFFSETS
	.align		4
        /*0034*/ 	.byte	0x04, 0x31
        /*0036*/ 	.short	(.L_62 - .L_61)


	//   ....[0]....
.L_61:
        /*0038*/ 	.word	0x00000530


	//   ....[1]....
        /*003c*/ 	.word	0x000005d0


	//   ....[2]....
        /*0040*/ 	.word	0x00000610


	//----- nvinfo : EIATTR_VRC_CTA_INIT_COUNT
	.align		4
.L_62:
        /*0044*/ 	.byte	0x02, 0x4a
	.zero		1
	.zero		1


	//----- nvinfo : EIATTR_EXIT_INSTR_OFFSETS
	.align		4
        /*0048*/ 	.byte	0x04, 0x1c
        /*004a*/ 	.short	(.L_64 - .L_63)


	//   ....[0]....
.L_63:
        /*004c*/ 	.word	0x00000070


	//   ....[1]....
        /*0050*/ 	.word	0x00000670


	//   ....[2]....
        /*0054*/ 	.word	0x000006a0


	//   ....[3]....
        /*0058*/ 	.word	0x000006d0


	//   ....[4]....
        /*005c*/ 	.word	0x00000710


	//   ....[5]....
        /*0060*/ 	.word	0x000007b0


	//   ....[6]....
        /*0064*/ 	.word	0x000007f0


	//   ....[7]....
        /*0068*/ 	.word	0x000009b0


	//   ....[8]....
        /*006c*/ 	.word	0x00000df0


	//   ....[9]....
        /*0070*/ 	.word	0x00000e30


	//   ....[10]....
        /*0074*/ 	.word	0x00000e70


	//   ....[11]....
        /*0078*/ 	.word	0x00001040


	//----- nvinfo : EIATTR_CRS_STACK_SIZE
	.align		4
.L_64:
        /*007c*/ 	.byte	0x04, 0x1e
        /*007e*/ 	.short	(.L_66 - .L_65)
.L_65:
        /*0080*/ 	.word	0x00000000


	//----- nvinfo : EIATTR_CBANK_PARAM_SIZE
	.align		4
.L_66:
        /*0084*/ 	.byte	0x03, 0x19
        /*0086*/ 	.short	0x000c


	//----- nvinfo : EIATTR_PARAM_CBANK
	.align		4
        /*0088*/ 	.byte	0x04, 0x0a
        /*008a*/ 	.short	(.L_68 - .L_67)
	.align		4
.L_67:
        /*008c*/ 	.word	index@(.nv.constant0._Z36warpAssignedPushPopTestKernel_deviceP21ConcurrentDeviceStacki)
        /*0090*/ 	.short	0x0380
        /*0092*/ 	.short	0x000c


	//----- nvinfo : EIATTR_SW_WAR
	.align		4
.L_68:
        /*0094*/ 	.byte	0x04, 0x36
        /*0096*/ 	.short	(.L_70 - .L_69)
.L_69:
        /*0098*/ 	.word	0x00000008
.L_70:


//--------------------- .nv.info._Z29mixedPushPopTestKernel_deviceP21ConcurrentDeviceStackiPbS1_Pi --------------------------
	.section	.nv.info._Z29mixedPushPopTestKernel_deviceP21ConcurrentDeviceStackiPbS1_Pi,"",@"SHT_CUDA_INFO"
	.sectionflags	@""
	.align	4


	//----- nvinfo : EIATTR_CUDA_API_VERSION
	.align		4
        /*0000*/ 	.byte	0x04, 0x37
        /*0002*/ 	.short	(.L_72 - .L_71)
.L_71:
        /*0004*/ 	.word	0x00000082


	//----- nvinfo : EIATTR_KPARAM_INFO
	.align		4
.L_72:
        /*0008*/ 	.byte	0x04, 0x17
        /*000a*/ 	.short	(.L_74 - .L_73)
.L_73:
        /*000c*/ 	.word	0x00000000
        /*0010*/ 	.short	0x0004
        /*0012*/ 	.short	0x0020
        /*0014*/ 	.byte	0x00, 0xf5, 0x21, 0x00


	//----- nvinfo : EIATTR_KPARAM_INFO
	.align		4
.L_74:
        /*0018*/ 	.byte	0x04, 0x17
        /*001a*/ 	.short	(.L_76 - .L_75)
.L_75:
        /*001c*/ 	.word	0x00000000
        /*0020*/ 	.short	0x0003
        /*0022*/ 	.short	0x0018
        /*0024*/ 	.byte	0x00, 0xf5, 0x21, 0x00


	//----- nvinfo : EIATTR_KPARAM_INFO
	.align		4
.L_76:
        /*0028*/ 	.byte	0x04, 0x17
        /*002a*/ 	.short	(.L_78 - .L_77)
.L_77:
        /*002c*/ 	.word	0x00000000
        /*0030*/ 	.short	0x0002
        /*0032*/ 	.short	0x0010
        /*0034*/ 	.byte	0x00, 0xf5, 0x21, 0x00


	//----- nvinfo : EIATTR_KPARAM_INFO
	.align		4
.L_78:
        /*0038*/ 	.byte	0x04, 0x17
        /*003a*/ 	.short	(.L_80 - .L_79)
.L_79:
        /*003c*/ 	.word	0x00000000
        /*0040*/ 	.short	0x0001
        /*0042*/ 	.short	0x0008
        /*0044*/ 	.byte	0x00, 0xf0, 0x11, 0x00


	//----- nvinfo : EIATTR_KPARAM_INFO
	.align		4
.L_80:
        /*0048*/ 	.byte	0x04, 0x17
        /*004a*/ 	.short	(.L_82 - .L_81)
.L_81:
        /*004c*/ 	.word	0x00000000
        /*0050*/ 	.short	0x0000
        /*0052*/ 	.short	0x0000
        /*0054*/ 	.byte	0x00, 0xf5, 0x21, 0x00


	//----- nvinfo : EIATTR_SPARSE_MMA_MASK
	.align		4
.L_82:
        /*0058*/ 	.byte	0x03, 0x50
        /*005a*/ 	.short	0x0000


	//----- nvinfo : EIATTR_MAXREG_COUNT
	.align		4
        /*005c*/ 	.byte	0x03, 0x1b
        /*005e*/ 	.short	0x00ff


	//----- nvinfo : EIATTR_MERCURY_ISA_VERSION
	.align		4
        /*0060*/ 	.byte	0x03, 0x5f
        /*0062*/ 	.short	0x0101


	//----- nvinfo : EIATTR_INT_WARP_WIDE_INSTR_OFFSETS
	.align		4
        /*0064*/ 	.byte	0x04, 0x31
        /*0066*/ 	.short	(.L_84 - .L_83)


	//   ....[0]....
.L_83:
        /*0068*/ 	.word	0x00000500


	//   ....[1]....
        /*006c*/ 	.word	0x000005a0


	//   ....[2]....
        /*0070*/ 	.word	0x000005e0


	//----- nvinfo : EIATTR_VRC_CTA_INIT_COUNT
	.align		4
.L_84:
        /*0074*/ 	.byte	0x02, 0x4a
	.zero		1
	.zero		1


	//----- nvinfo : EIATTR_EXIT_INSTR_OFFSETS
	.align		4
        /*0078*/ 	.byte	0x04, 0x1c
        /*007a*/ 	.short	(.L_86 - .L_85)


	//   ....[0]....
.L_85:
        /*007c*/ 	.word	0x00000070


	//   ....[1]....
        /*0080*/ 	.word	0x00000a10


	//   ....[2]....
        /*0084*/ 	.word	0x00000a60


	//   ....[3]....
        /*0088*/ 	.word	0x00001200


	//   ....[4]....
        /*008c*/ 	.word	0x00001260


	//----- nvinfo : EIATTR_CRS_STACK_SIZE
	.align		4
.L_86:
        /*0090*/ 	.byte	0x04, 0x1e
        /*0092*/ 	.short	(.L_88 - .L_87)
.L_87:
        /*0094*/ 	.word	0x00000000


	//----- nvinfo : EIATTR_CBANK_PARAM_SIZE
	.align		4
.L_88:
        /*0098*/ 	.byte	0x03, 0x19
        /*009a*/ 	.short	0x0028


	//----- nvinfo : EIATTR_PARAM_CBANK
	.align		4
        /*009c*/ 	.byte	0x04, 0x0a
        /*009e*/ 	.short	(.L_90 - .L_89)
	.align		4
.L_89:
        /*00a0*/ 	.word	index@(.nv.constant0._Z29mixedPushPopTestKernel_deviceP21ConcurrentDeviceStackiPbS1_Pi)
        /*00a4*/ 	.short	0x0380
        /*00a6*/ 	.short	0x0028


	//----- nvinfo : EIATTR_SW_WAR
	.align		4
.L_90:
        /*00a8*/ 	.byte	0x04, 0x36
        /*00aa*/ 	.short	(.L_92 - .L_91)
.L_91:
        /*00ac*/ 	.word	0x00000008
.L_92:


//--------------------- .nv.callgraph             --------------------------
	.section	.nv.callgraph,"",@"SHT_CUDA_CALLGRAPH"
	.align	4
	.sectionentsize	8
	.align		4
        /*0000*/ 	.word	0x00000000
	.align		4
        /*0004*/ 	.word	0xffffffff
	.align		4
        /*0008*/ 	.word	index@(_Z29reportingPushPopKernel_deviceP21ConcurrentDeviceStackiibPKiiPiS3_PbS3_)
	.align		4
        /*000c*/ 	.word	index@(vprintf)
	.align		4
        /*0010*/ 	.word	0x00000000
	.align		4
        /*0014*/ 	.word	0xfffffffe
	.align		4
        /*0018*/ 	.word	0x00000000
	.align		4
        /*001c*/ 	.word	0xfffffffd
	.align		4
        /*0020*/ 	.word	0x00000000
	.align		4
        /*0024*/ 	.word	0xfffffffc


//--------------------- .nv.constant4             --------------------------
	.section	.nv.constant4,"a",@progbits
	.align	8
	.align		8
.nv.constant4:
        /*0000*/ 	.dword	vprintf
	.align		8
        /*0008*/ 	.dword	$str


//--------------------- .text._Z29reportingPushPopKernel_deviceP21ConcurrentDeviceStackiibPKiiPiS3_PbS3_ --------------------------
	.section	.text._Z29reportingPushPopKernel_deviceP21ConcurrentDeviceStackiibPKiiPiS3_PbS3_,"ax",@progbits
	.align	128
        .global         _Z29reportingPushPopKernel_deviceP21ConcurrentDeviceStackiibPKiiPiS3_PbS3_
        .type           _Z29reportingPushPopKernel_deviceP21ConcurrentDeviceStackiibPKiiPiS3_PbS3_,@function
        .size           _Z29reportingPushPopKernel_deviceP21ConcurrentDeviceStackiibPKiiPiS3_PbS3_,(.L_x_89 - _Z29reportingPushPopKernel_deviceP21ConcurrentDeviceStackiibPKiiPiS3_PbS3_)
        .other          _Z29reportingPushPopKernel_deviceP21ConcurrentDeviceStackiibPKiiPiS3_PbS3_,@"STO_CUDA_ENTRY STV_DEFAULT"
_Z29reportingPushPopKernel_deviceP21ConcurrentDeviceStackiibPKiiPiS3_PbS3_:
.text._Z29reportingPushPopKernel_deviceP21ConcurrentDeviceStackiibPKiiPiS3_PbS3_:
[----:B------:R-:W0:Y:S01]  /*0000*/  LDC R1, c[0x0][0x37c] ;  /* 0x0000df00ff017b82 */ /* 0x000e220000000800 */
[----:B------:R-:W1:Y:S01]  /*0010*/  S2R R3, SR_TID.X ;  /* 0x0000000000037919 */ /* 0x000e620000002100 */
[----:B------:R-:W2:Y:S06]  /*0020*/  LDCU UR5, c[0x0][0x2fc] ;  /* 0x00005f80ff0577ac */ /* 0x000eac0008000800 */
[----:B------:R-:W1:Y:S01]  /*0030*/  S2UR UR6, SR_CTAID.X ;  /* 0x00000000000679c3 */ /* 0x000e620000002500 */
[----:B0-----:R-:W-:Y:S01]  /*0040*/  VIADD R1, R1, 0xfffffff8 ;  /* 0xfffffff801017836 */ /* 0x001fe20000000000 */
[----:B------:R-:W0:Y:S01]  /*0050*/  LDCU UR7, c[0x0][0x388] ;  /* 0x00007100ff0777ac */ /* 0x000e220008000800 */
[----:B------:R-:W3:Y:S05]  /*0060*/  LDCU UR4, c[0x0][0x2f8] ;  /* 0x00005f00ff0477ac */ /* 0x000eea0008000800 */
[----:B------:R-:W1:Y:S01]  /*0070*/  LDC R2, c[0x0][0x360] ;  /* 0x0000d800ff027b82 */ /* 0x000e620000000800 */
[----:B---3--:R-:W-:-:S05]  /*0080*/  IADD3 R6, P1, PT, R1, UR4, RZ ;  /* 0x0000000401067c10 */ /* 0x008fca000ff3e0ff */
[----:B--2---:R-:W-:Y:S02]  /*0090*/  IMAD.X R7, RZ, RZ, UR5, P1 ;  /* 0x00000005ff077e24 */ /* 0x004fe400088e06ff */
[----:B-1----:R-:W-:-:S05]  /*00a0*/  IMAD R2, R2, UR6, R3 ;  /* 0x0000000602027c24 */ /* 0x002fca000f8e0203 */
[----:B0-----:R-:W-:-:S13]  /*00b0*/  ISETP.GE.AND P0, PT, R2, UR7, PT ;  /* 0x0000000702007c0c */ /* 0x001fda000bf06270 */
[----:B------:R-:W-:Y:S05]  /*00c0*/  @P0 EXIT ;  /* 0x000000000000094d */ /* 0x000fea0003800000 */
[----:B------:R-:W0:Y:S01]  /*00d0*/  LDC.64 R4, c[0x0][0x3a8] ;  /* 0x0000ea00ff047b82 */ /* 0x000e220000000a00 */
[----:B------:R-:W1:Y:S07]  /*00e0*/  LDCU.64 UR36, c[0x0][0x358] ;  /* 0x00006b00ff2477ac */ /* 0x000e6e0008000a00 */
[----:B------:R-:W2:Y:S08]  /*00f0*/  LDC.64 R8, c[0x0][0x3b0] ;  /* 0x0000ec00ff087b82 */ /* 0x000eb00000000a00 */
[----:B------:R-:W3:Y:S01]  /*0100*/  LDC R3, c[0x0][0x3a0] ;  /* 0x0000e800ff037b82 */ /* 0x000ee20000000800 */
[----:B0-----:R-:W-:-:S05]  /*0110*/  IMAD.WIDE R4, R2, 0x4, R4 ;  /* 0x0000000402047825 */ /* 0x001fca00078e0204 */
[----:B-1----:R0:W-:Y:S01]  /*0120*/  STG.E desc[UR36][R4.64], R2 ;  /* 0x0000000204007986 */ /* 0x0021e2000c101924 */
[----:B--2---:R-:W-:-:S05]  /*0130*/  IMAD.WIDE R8, R2, 0x4, R8 ;  /* 0x0000000402087825 */ /* 0x004fca00078e0208 */
[----:B---3--:R0:W-:Y:S01]  /*0140*/  STG.E desc[UR36][R8.64], R3 ;  /* 0x0000000308007986 */ /* 0x0081e2000c101924 */
[----:B------:R-:W-:-:S13]  /*0150*/  ISETP.NE.AND P0, PT, R3, RZ, PT ;  /* 0x000000ff0300720c */ /* 0x000fda0003f05270 */
[----:B0-----:R-:W-:Y:S05]  /*0160*/  @P0 BRA `(.L_x_0) ;  /* 0x0000000800d80947 */ /* 0x001fea0003800000 */
[----:B------:R-:W0:Y:S01]  /*0170*/  LDCU.U8 UR4, c[0x0][0x390] ;  /* 0x00007200ff0477ac */ /* 0x000e220008000000 */
[----:B------:R-:W-:Y:S01]  /*0180*/  BSSY B6, `(.L_x_1) ;  /* 0x00000ac000067945 */ /* 0x000fe20003800000 */
[----:B0-----:R-:W-:-:S04]  /*0190*/  UPRMT UR4, UR4, 0x8880, URZ ;  /* 0x0000888004047896 */ /* 0x001fc800080000ff */
[----:B------:R-:W-:-:S09]  /*01a0*/  UISETP.NE.AND UP0, UPT, UR4, URZ, UPT ;  /* 0x000000ff0400728c */ /* 0x000fd2000bf05270 */
[----:B------:R-:W-:Y:S05]  /*01b0*/  BRA.U !UP0, `(.L_x_2) ;  /* 0x00000001084c7547 */ /* 0x000fea000b800000 */
[----:B------:R-:W0:Y:S02]  /*01c0*/  LDCU.64 UR4, c[0x0][0x398] ;  /* 0x00007300ff0477ac */ /* 0x000e240008000a00 */
[----:B0-----:R-:W-:-:S04]  /*01d0*/  UISETP.NE.U32.AND UP0, UPT, UR4, URZ, UPT ;  /* 0x000000ff0400728c */ /* 0x001fc8000bf05070 */
[----:B------:R-:W-:-:S09]  /*01e0*/  UISETP.NE.AND.EX UP0, UPT, UR5, URZ, UPT, UP0 ;  /* 0x000000ff0500728c */ /* 0x000fd2000bf05300 */
[----:B------:R-:W-:Y:S05]  /*01f0*/  BRA.U !UP0, `(.L_x_3) ;  /* 0x0000000108107547 */ /* 0x000fea000b800000 */
[----:B------:R-:W0:Y:S02]  /*0200*/  LDC.64 R4, c[0x0][0x398] ;  /* 0x0000e600ff047b82 */ /* 0x000e240000000a00 */
[----:B0-----:R-:W-:-:S05]  /*0210*/  IMAD.WIDE R4, R2, 0x4, R4 ;  /* 0x0000000402047825 */ /* 0x001fca00078e0204 */
[----:B------:R0:W5:Y:S01]  /*0220*/  LDG.E R0, desc[UR36][R4.64] ;  /* 0x0000002404007981 */ /* 0x000162000c1e1900 */
[----:B------:R-:W-:Y:S05]  /*0230*/  BRA `(.L_x_4) ;  /* 0x0000000000347947 */ /* 0x000fea0003800000 */
.L_x_3:
[----:B------:R-:W-:Y:S01]  /*0240*/  MOV R0, 0x0 ;  /* 0x0000000000007802 */ /* 0x000fe20000000f00 */
[----:B------:R0:W-:Y:S01]  /*0250*/  STL [R1], R2 ;  /* 0x0000000201007387 */ /* 0x0001e20000100800 */
[----:B------:R-:W1:Y:S02]  /*0260*/  LDCU.64 UR4, c[0x4][0x8] ;  /* 0x01000100ff0477ac */ /* 0x000e640008000a00 */
[----:B------:R0:W2:Y:S01]  /*0270*/  LDC.64 R8, c[0x4][R0] ;  /* 0x0100000000087b82 */ /* 0x0000a20000000a00 */
[----:B-1----:R-:W-:Y:S02]  /*0280*/  IMAD.U32 R4, RZ, RZ, UR4 ;  /* 0x00000004ff047e24 */ /* 0x002fe4000f8e00ff */
[----:B0-----:R-:W-:-:S07]  /*0290*/  IMAD.U32 R5, RZ, RZ, UR5 ;  /* 0x00000005ff057e24 */ /* 0x001fce000f8e00ff */
[----:B------:R-:W-:-:S07]  /*02a0*/  LEPC R20, `(.L_x_5) ;  /* 0x000000001014794e */ /* 0x000fce0000000000 */
[----:B--2---:R-:W-:Y:S05]  /*02b0*/  CALL.ABS.NOINC R8 ;  /* 0x0000000008007343 */ /* 0x004fea0003c00000 */
.L_x_5:
[----:B------:R-:W-:Y:S01]  /*02c0*/  IMAD.MOV.U32 R0, RZ, RZ, -0x3e7 ;  /* 0xfffffc19ff007424 */ /* 0x000fe200078e00ff */
[----:B------:R-:W-:Y:S01]  /*02d0*/  PRMT R3, RZ, 0x7610, R3 ;  /* 0x00007610ff037816 */ /* 0x000fe20000000003 */
[----:B------:R-:W-:Y:S06]  /*02e0*/  BRA `(.L_x_6) ;  /* 0x0000000800547947 */ /* 0x000fec0003800000 */
.L_x_2:
[----:B------:R-:W0:Y:S02]  /*02f0*/  LDCU UR4, c[0x0][0x38c] ;  /* 0x00007180ff0477ac */ /* 0x000e240008000800 */
[----:B0-----:R-:W-:-:S07]  /*0300*/  VIADD R0, R2, UR4 ;  /* 0x0000000402007c36 */ /* 0x001fce0008000000 */
.L_x_4:
[----:B------:R-:W1:Y:S01]  /*0310*/  LDC.64 R6, c[0x0][0x380] ;  /* 0x0000e000ff067b82 */ /* 0x000e620000000a00 */
[----:B------:R-:W2:Y:S01]  /*0320*/  LDCU.64 UR4, c[0x0][0x380] ;  /* 0x00007000ff0477ac */ /* 0x000ea20008000a00 */
[----:B-1----:R-:W3:Y:S04]  /*0330*/  LD.E.64.STRONG.GPU R6, desc[UR36][R6.64+0x18] ;  /* 0x0000182406067980 */ /* 0x002ee8000c10fb00 */
[----:B---3--:R-:W-:Y:S02]  /*0340*/  CCTL.IVALL ;  /* 0x00000000ff00798f */ /* 0x008fe40002000000 */
[----:B0-----:R-:W0:Y:S01]  /*0350*/  LDC.64 R4, c[0x0][0x380] ;  /* 0x0000e000ff047b82 */ /* 0x001e220000000a00 */
[----:B--2---:R-:W-:-:S04]  /*0360*/  UIADD3 UR4, UP0, UPT, UR4, 0x18, URZ ;  /* 0x0000001804047890 */ /* 0x004fc8000ff1e0ff */
[----:B------:R-:W-:Y:S02]  /*0370*/  UIADD3.X UR5, UPT, UPT, URZ, UR5, URZ, UP0, !UPT ;  /* 0x00000005ff057290 */ /* 0x000fe400087fe4ff */
[----:B------:R-:W-:Y:S01]  /*0380*/  IMAD.U32 R8, RZ, RZ, UR4 ;  /* 0x00000004ff087e24 */ /* 0x000fe2000f8e00ff */
[----:B------:R-:W-:-:S03]  /*0390*/  UMOV UR4, URZ ;  /* 0x000000ff00047c82 */ /* 0x000fc60008000000 */
[----:B------:R-:W-:-:S07]  /*03a0*/  IMAD.U32 R9, RZ, RZ, UR5 ;  /* 0x00000005ff097e24 */ /* 0x000fce000f8e00ff */
.L_x_14:
[----:B------:R-:W-:Y:S01]  /*03b0*/  ISETP.NE.AND P0, PT, R6, -0x1, PT ;  /* 0xffffffff0600780c */ /* 0x000fe20003f05270 */
[----:B------:R-:W-:-:S12]  /*03c0*/  YIELD ;  /* 0x0000000000007946 */ /* 0x000fd80003800000 */
[----:B0-----:R-:W-:Y:S05]  /*03d0*/  @!P0 BRA `(.L_x_7) ;  /* 0x0000000000cc8947 */ /* 0x001fea0003800000 */
[----:B0-----:R-:W2:Y:S01]  /*03e0*/  LDG.E R3, desc[UR36][R4.64+0x8] ;  /* 0x0000082404037981 */ /* 0x001ea2000c1e1900 */
[----:B------:R-:W-:Y:S01]  /*03f0*/  BSSY.RECONVERGENT B0, `(.L_x_8) ;  /* 0x0000014000007945 */ /* 0x000fe20003800200 */
[----:B--2---:R-:W-:-:S13]  /*0400*/  ISETP.GT.U32.AND P0, PT, R3, R6, PT ;  /* 0x000000060300720c */ /* 0x004fda0003f04070 */
[----:B------:R-:W-:Y:S05]  /*0410*/  @!P0 BRA `(.L_x_9) ;  /* 0x0000000000108947 */ /* 0x000fea0003800000 */
[----:B------:R-:W2:Y:S02]  /*0420*/  LDG.E.64 R10, desc[UR36][R4.64] ;  /* 0x00000024040a7981 */ /* 0x000ea4000c1e1b00 */
[----:B--2---:R-:W-:-:S04]  /*0430*/  ISETP.NE.U32.AND P0, PT, R10, RZ, PT ;  /* 0x000000ff0a00720c */ /* 0x004fc80003f05070 */
[----:B------:R-:W-:-:S13]  /*0440*/  ISETP.NE.AND.EX P0, PT, R11, RZ, PT, P0 ;  /* 0x000000ff0b00720c */ /* 0x000fda0003f05300 */
[----:B------:R-:W-:Y:S05]  /*0450*/  @P0 BRA `(.L_x_10) ;  /* 0x00000000000c0947 */ /* 0x000fea0003800000 */
.L_x_9:
[----:B------:R0:W2:Y:S04]  /*0460*/  LD.E.64.STRONG.GPU R12, desc[UR36][R8.64] ;  /* 0x00000024080c7980 */ /* 0x0000a8000c10fb00 */
[----:B--2---:R-:W-:Y:S01]  /*0470*/  CCTL.IVALL ;  /* 0x00000000ff00798f */ /* 0x004fe20002000000 */
[----:B------:R-:W-:Y:S05]  /*0480*/  BRA `(.L_x_11) ;  /* 0x0000000000287947 */ /* 0x000fea0003800000 */
.L_x_10:
[C---:B------:R-:W-:Y:S01]  /*0490*/  IMAD.SHL.U32 R3, R6.reuse, 0x8, RZ ;  /* 0x0000000806037824 */ /* 0x040fe200078e00ff */
[----:B------:R-:W-:-:S04]  /*04a0*/  SHF.L.U64.HI R13, R6, 0x3, R7 ;  /* 0x00000003060d7819 */ /* 0x000fc80000010207 */
[----:B------:R-:W-:Y:S02]  /*04b0*/  LOP3.LUT R3, R3, 0xfffffff8, RZ, 0xc0, !PT ;  /* 0xfffffff803037812 */ /* 0x000fe400078ec0ff */
[----:B------:R-:W-:Y:S02]  /*04c0*/  LOP3.LUT R13, R13, 0x7, RZ, 0xc0, !PT ;  /* 0x000000070d0d7812 */ /* 0x000fe400078ec0ff */
[----:B------:R-:W-:-:S05]  /*04d0*/  IADD3 R10, P0, PT, R10, R3, RZ ;  /* 0x000000030a0a7210 */ /* 0x000fca0007f1e0ff */
[----:B------:R-:W-:-:S05]  /*04e0*/  IMAD.X R11, R11, 0x1, R13, P0 ;  /* 0x000000010b0b7824 */ /* 0x000fca00000e060d */
[----:B------:R1:W5:Y:S01]  /*04f0*/  LD.E R14, desc[UR36][R10.64+0x4] ;  /* 0x000004240a0e7980 */ /* 0x000362000c101900 */
[--C-:B------:R-:W-:Y:S02]  /*0500*/  IMAD.MOV.U32 R15, RZ, RZ, R7.reuse ;  /* 0x000000ffff0f7224 */ /* 0x100fe400078e0007 */
[----:B------:R-:W-:Y:S02]  /*0510*/  IMAD.MOV.U32 R12, RZ, RZ, R6 ;  /* 0x000000ffff0c7224 */ /* 0x000fe400078e0006 */
[----:B------:R-:W-:-:S07]  /*0520*/  IMAD.MOV.U32 R13, RZ, RZ, R7 ;  /* 0x000000ffff0d7224 */ /* 0x000fce00078e0007 */
.L_x_11:
[----:B------:R-:W-:Y:S05]  /*0530*/  BSYNC.RECONVERGENT B0 ;  /* 0x0000000000007941 */ /* 0x000fea0003800200 */
.L_x_8:
[----:B------:R-:W-:Y:S01]  /*0540*/  @!PT LDS RZ, [RZ] ;  /* 0x00000000fffff984 */ /* 0x000fe20000000800 */
[----:B------:R-:W-:Y:S01]  /*0550*/  @!PT LDS RZ, [RZ] ;  /* 0x00000000fffff984 */ /* 0x000fe20000000800 */
[----:B------:R-:W-:Y:S01]  /*0560*/  @!PT LDS RZ, [RZ] ;  /* 0x00000000fffff984 */ /* 0x000fe20000000800 */
[----:B------:R-:W-:Y:S01]  /*0570*/  @!PT LDS RZ, [RZ] ;  /* 0x00000000fffff984 */ /* 0x000fe20000000800 */
[----:B------:R-:W-:-:S00]  /*0580*/  MEMBAR.ALL.CTA ;  /* 0x0000000000007992 */ /* 0x000fc00000008000 */
[----:B------:R-:W-:Y:S06]  /*0590*/  MEMBAR.ALL.GPU ;  /* 0x0000000000007992 */ /* 0x000fec000000a000 */
[----:B------:R-:W-:-:S00]  /*05a0*/  ERRBAR ;  /* 0x00000000000079ab */ /* 0x000fc00000000000 */
[----:B------:R-:W-:Y:S06]  /*05b0*/  CGAERRBAR ;  /* 0x00000000000075ab */ /* 0x000fec0000000000 */
[----:B-----5:R2:W3:Y:S04]  /*05c0*/  ATOM.E.CAS.64.STRONG.GPU P0, R6, [R8], R12, R14 ;  /* 0x0000000c0806738b */ /* 0x0204e8000010e50e */
[----:B---3--:R-:W-:Y:S01]  /*05d0*/  CCTL.IVALL ;  /* 0x00000000ff00798f */ /* 0x008fe20002000000 */
[----:B------:R-:W-:Y:S01]  /*05e0*/  BSSY.RECONVERGENT B0, `(.L_x_12) ;  /* 0x000000a000007945 */ /* 0x000fe20003800200 */
[----:B-1----:R-:W-:-:S02]  /*05f0*/  IMAD.MOV.U32 R10, RZ, RZ, R6 ;  /* 0x000000ffff0a7224 */ /* 0x002fc400078e0006 */
[----:B------:R-:W-:Y:S01]  /*0600*/  IMAD.MOV.U32 R11, RZ, RZ, R7 ;  /* 0x000000ffff0b7224 */ /* 0x000fe200078e0007 */
[----:B--2---:R-:W-:Y:S06]  /*0610*/  @P0 BRA `(.L_x_13) ;  /* 0x0000000000180947 */ /* 0x004fec0003800000 */
[----:B------:R-:W2:Y:S02]  /*0620*/  LD.E.64 R10, [R8] ;  /* 0x00000000080a7980 */ /* 0x000ea40000100b00 */
[----:B--2---:R-:W-:-:S04]  /*0630*/  ISETP.EQ.U32.AND P0, PT, R10, R12, PT ;  /* 0x0000000c0a00720c */ /* 0x004fc80003f02070 */
[----:B------:R-:W-:-:S04]  /*0640*/  ISETP.EQ.U32.AND.EX P0, PT, R11, R13, PT, P0 ;  /* 0x0000000d0b00720c */ /* 0x000fc80003f02100 */
[----:B------:R-:W-:Y:S02]  /*0650*/  SEL R6, R14, R10, P0 ;  /* 0x0000000a0e067207 */ /* 0x000fe40000000000 */
[----:B------:R-:W-:-:S05]  /*0660*/  SEL R7, R15, R11, P0 ;  /* 0x0000000b0f077207 */ /* 0x000fca0000000000 */
[----:B------:R1:W-:Y:S02]  /*0670*/  ST.E.64 [R8], R6 ;  /* 0x0000000008007385 */ /* 0x0003e40000100b06 */
.L_x_13:
[----:B------:R-:W-:Y:S05]  /*0680*/  BSYNC.RECONVERGENT B0 ;  /* 0x0000000000007941 */ /* 0x000fea0003800200 */
.L_x_12:
[----:B------:R-:W-:Y:S01]  /*0690*/  ISETP.NE.U32.AND P0, PT, R10, R12, PT ;  /* 0x0000000c0a00720c */ /* 0x000fe20003f05070 */
[----:B-1----:R-:W-:Y:S02]  /*06a0*/  IMAD.MOV.U32 R6, RZ, RZ, R10 ;  /* 0x000000ffff067224 */ /* 0x002fe400078e000a */
[----:B------:R-:W-:Y:S01]  /*06b0*/  IMAD.MOV.U32 R7, RZ, RZ, R11 ;  /* 0x000000ffff077224 */ /* 0x000fe200078e000b */
[----:B------:R-:W-:-:S13]  /*06c0*/  ISETP.NE.AND.EX P0, PT, R11, R13, PT, P0 ;  /* 0x0000000d0b00720c */ /* 0x000fda0003f05300 */
[----:B------:R-:W-:Y:S05]  /*06d0*/  @P0 BRA `(.L_x_14) ;  /* 0xfffffffc00340947 */ /* 0x000fea000383ffff */
[----:B------:R-:W-:Y:S02]  /*06e0*/  IMAD.MOV.U32 R6, RZ, RZ, R12 ;  /* 0x000000ffff067224 */ /* 0x000fe400078e000c */
[----:B------:R-:W-:Y:S01]  /*06f0*/  IMAD.MOV.U32 R7, RZ, RZ, R13 ;  /* 0x000000ffff077224 */ /* 0x000fe200078e000d */
[----:B------:R-:W-:Y:S06]  /*0700*/  BRA `(.L_x_15) ;  /* 0x00000000005c7947 */ /* 0x000fec0003800000 */
.L_x_7:
[----:B------:R-:W1:Y:S01]  /*0710*/  S2R R13, SR_LANEID ;  /* 0x00000000000d7919 */ /* 0x000e620000000000 */
[----:B------:R-:W-:Y:S02]  /*0720*/  VOTEU.ANY UR5, UPT, PT ;  /* 0x0000000000057886 */ /* 0x000fe400038e0100 */
[----:B------:R-:W1:Y:S08]  /*0730*/  FLO.U32 R10, UR5 ;  /* 0x00000005000a7d00 */ /* 0x000e7000080e0000 */
[----:B------:R-:W2:Y:S01]  /*0740*/  POPC R11, UR5 ;  /* 0x00000005000b7d09 */ /* 0x000ea20008000000 */
[----:B-1----:R-:W-:-:S13]  /*0750*/  ISETP.EQ.U32.AND P0, PT, R10, R13, PT ;  /* 0x0000000d0a00720c */ /* 0x002fda0003f02070 */
[----:B--2---:R-:W2:Y:S04]  /*0760*/  @P0 ATOM.E.ADD.S32.STRONG.GPU PT, R11, desc[UR36][R8.64+-0xc], R11 ;  /* 0xfffff40b080b098a */ /* 0x004ea800081ef324 */
[----:B0-----:R-:W3:Y:S01]  /*0770*/  LDG.E R3, desc[UR36][R4.64+0x8] ;  /* 0x0000082404037981 */ /* 0x001ee2000c1e1900 */
[----:B------:R-:W0:Y:S02]  /*0780*/  S2R R7, SR_LTMASK ;  /* 0x0000000000077919 */ /* 0x000e240000003900 */
[----:B0-----:R-:W-:-:S04]  /*0790*/  LOP3.LUT R12, R7, UR5, RZ, 0xc0, !PT ;  /* 0x00000005070c7c12 */ /* 0x001fc8000f8ec0ff */
[----:B------:R-:W0:Y:S01]  /*07a0*/  POPC R7, R12 ;  /* 0x0000000c00077309 */ /* 0x000e220000000000 */
[----:B--2---:R-:W0:Y:S02]  /*07b0*/  SHFL.IDX PT, R6, R11, R10, 0x1f ;  /* 0x00001f0a0b067589 */ /* 0x004e2400000e0000 */
[----:B0-----:R-:W-:Y:S02]  /*07c0*/  IMAD.IADD R6, R6, 0x1, R7 ;  /* 0x0000000106067824 */ /* 0x001fe400078e0207 */
[----:B------:R-:W-:-:S03]  /*07d0*/  IMAD.MOV.U32 R7, RZ, RZ, RZ ;  /* 0x000000ffff077224 */ /* 0x000fc600078e00ff */
[----:B---3--:R-:W-:-:S13]  /*07e0*/  ISETP.GE.AND P0, PT, R6, R3, PT ;  /* 0x000000030600720c */ /* 0x008fda0003f06270 */
[----:B------:R-:W-:Y:S05]  /*07f0*/  @!P0 BRA `(.L_x_15) ;  /* 0x0000000000208947 */ /* 0x000fea0003800000 */
[----:B------:R-:W-:Y:S02]  /*0800*/  VOTEU.ANY UR5, UPT, PT ;  /* 0x0000000000057886 */ /* 0x000fe400038e0100 */
[----:B------:R-:W-:Y:S02]  /*0810*/  UFLO.U32 UR6, UR5 ;  /* 0x00000005000672bd */ /* 0x000fe400080e0000 */
[----:B------:R-:W-:-:S04]  /*0820*/  UPOPC UR5, UR5 ;  /* 0x00000005000572bf */ /* 0x000fc80008000000 */
[----:B------:R-:W-:Y:S02]  /*0830*/  ISETP.EQ.U32.AND P0, PT, R13, UR6, PT ;  /* 0x000000060d007c0c */ /* 0x000fe4000bf02070 */
[----:B------:R-:W-:-:S11]  /*0840*/  IMAD R5, RZ, RZ, -UR5 ;  /* 0x80000005ff057e24 */ /* 0x000fd6000f8e02ff */
[----:B------:R0:W-:Y:S01]  /*0850*/  @P0 ATOM.E.ADD.S32.STRONG.GPU PT, RZ, desc[UR36][R8.64+-0xc], R5 ;  /* 0xfffff40508ff098a */ /* 0x0001e200081ef324 */
[----:B------:R-:W-:Y:S01]  /*0860*/  PRMT R3, RZ, 0x7610, R3 ;  /* 0x00007610ff037816 */ /* 0x000fe20000000003 */
[----:B------:R-:W-:Y:S06]  /*0870*/  BRA `(.L_x_6) ;  /* 0x0000000000f07947 */ /* 0x000fec0003800000 */
.L_x_15:
[----:B------:R-:W-:Y:S02]  /*0880*/  ISETP.NE.AND P0, PT, R6, -0x1, PT ;  /* 0xffffffff0600780c */ /* 0x000fe40003f05270 */
[----:B------:R-:W-:-:S11]  /*0890*/  PRMT R3, RZ, 0x7610, R3 ;  /* 0x00007610ff037816 */ /* 0x000fd60000000003 */
[----:B------:R-:W-:Y:S05]  /*08a0*/  @!P0 BRA `(.L_x_6) ;  /* 0x0000000000e48947 */ /* 0x000fea0003800000 */
[----:B------:R-:W2:Y:S02]  /*08b0*/  LDG.E R11, desc[UR36][R4.64+0x8] ;  /* 0x00000824040b7981 */ /* 0x000ea4000c1e1900 */
[----:B--2---:R-:W-:-:S13]  /*08c0*/  ISETP.GE.U32.AND P0, PT, R6, R11, PT ;  /* 0x0000000b0600720c */ /* 0x004fda0003f06070 */
[----:B------:R-:W-:Y:S05]  /*08d0*/  @P0 BRA `(.L_x_6) ;  /* 0x0000000000d80947 */ /* 0x000fea0003800000 */
[----:B------:R-:W2:Y:S02]  /*08e0*/  LDG.E.64 R10, desc[UR36][R4.64] ;  /* 0x00000024040a7981 */ /* 0x000ea4000c1e1b00 */
[----:B--2---:R-:W-:-:S04]  /*08f0*/  ISETP.NE.U32.AND P0, PT, R10, RZ, PT ;  /* 0x000000ff0a00720c */ /* 0x004fc80003f05070 */
[----:B------:R-:W-:-:S13]  /*0900*/  ISETP.NE.AND.EX P0, PT, R11, RZ, PT, P0 ;  /* 0x000000ff0b00720c */ /* 0x000fda0003f05300 */
[----:B------:R-:W-:Y:S05]  /*0910*/  @!P0 BRA `(.L_x_6) ;  /* 0x0000000000c88947 */ /* 0x000fea0003800000 */
[----:B------:R-:W-:Y:S01]  /*0920*/  IMAD.SHL.U32 R15, R6, 0x8, RZ ;  /* 0x00000008060f7824 */ /* 0x000fe200078e00ff */
[----:B------:R-:W-:Y:S01]  /*0930*/  SHF.R.U32.HI R17, RZ, 0x1d, R6 ;  /* 0x0000001dff117819 */ /* 0x000fe20000011606 */
[----:B------:R-:W1:Y:S03]  /*0940*/  LDC.64 R12, c[0x0][0x380] ;  /* 0x0000e000ff0c7b82 */ /* 0x000e660000000a00 */
[----:B------:R-:W-:-:S05]  /*0950*/  IADD3 R10, P0, PT, R10, R15, RZ ;  /* 0x0000000f0a0a7210 */ /* 0x000fca0007f1e0ff */
[----:B------:R-:W-:-:S05]  /*0960*/  IMAD.X R11, R11, 0x1, R17, P0 ;  /* 0x000000010b0b7824 */ /* 0x000fca00000e0611 */
[----:B-----5:R2:W-:Y:S04]  /*0970*/  ST.E desc[UR36][R10.64], R0 ;  /* 0x000000000a007985 */ /* 0x0205e8000c101924 */
[----:B------:R-:W3:Y:S04]  /*0980*/  LDG.E R3, desc[UR36][R4.64+0x8] ;  /* 0x0000082404037981 */ /* 0x000ee8000c1e1900 */
[----:B-1----:R-:W5:Y:S01]  /*0990*/  LD.E.64.STRONG.GPU R12, desc[UR36][R12.64+0x10] ;  /* 0x000010240c0c7980 */ /* 0x002f62000c10fb00 */
[----:B---3--:R-:W-:Y:S01]  /*09a0*/  ISETP.GE.U32.AND P0, PT, R6, R3, PT ;  /* 0x000000030600720c */ /* 0x008fe20003f06070 */
[----:B------:R-:W-:-:S12]  /*09b0*/  IMAD.MOV.U32 R3, RZ, RZ, 0x1 ;  /* 0x00000001ff037424 */ /* 0x000fd800078e00ff */
[----:B--2---:R-:W-:Y:S05]  /*09c0*/  @P0 BRA `(.L_x_6) ;  /* 0x00000000009c0947 */ /* 0x004fea0003800000 */
[----:B------:R-:W2:Y:S02]  /*09d0*/  LDG.E.64 R4, desc[UR36][R4.64] ;  /* 0x0000002404047981 */ /* 0x000ea4000c1e1b00 */
[----:B--2---:R-:W-:-:S04]  /*09e0*/  ISETP.NE.U32.AND P0, PT, R4, RZ, PT ;  /* 0x000000ff0400720c */ /* 0x004fc80003f05070 */
[----:B------:R-:W-:-:S13]  /*09f0*/  ISETP.NE.AND.EX P0, PT, R5, RZ, PT, P0 ;  /* 0x000000ff0500720c */ /* 0x000fda0003f05300 */
[----:B------:R-:W-:Y:S05]  /*0a00*/  @!P0 BRA `(.L_x_6) ;  /* 0x00000000008c8947 */ /* 0x000fea0003800000 */
[----:B------:R-:W-:Y:S01]  /*0a10*/  IADD3 R10, P0, PT, R4, R15, RZ ;  /* 0x0000000f040a7210 */ /* 0x000fe20007f1e0ff */
[----:B-----5:R-:W-:Y:S01]  /*0a20*/  IMAD.MOV.U32 R15, RZ, RZ, R12 ;  /* 0x000000ffff0f7224 */ /* 0x020fe200078e000c */
[----:B------:R-:W-:Y:S01]  /*0a30*/  LOP3.LUT R6, R6, UR4, RZ, 0xfc, !PT ;  /* 0x0000000406067c12 */ /* 0x000fe2000f8efcff */
[----:B------:R-:W-:Y:S02]  /*0a40*/  IMAD.MOV.U32 R14, RZ, RZ, R13 ;  /* 0x000000ffff0e7224 */ /* 0x000fe400078e000d */
[----:B------:R-:W-:-:S08]  /*0a50*/  IMAD.X R11, R5, 0x1, R17, P0 ;  /* 0x00000001050b7824 */ /* 0x000fd000000e0611 */
.L_x_18:
[----:B-1----:R-:W-:Y:S01]  /*0a60*/  IMAD.MOV.U32 R4, RZ, RZ, R15 ;  /* 0x000000ffff047224 */ /* 0x002fe200078e000f */
[----:B------:R-:W-:Y:S05]  /*0a70*/  YIELD ;  /* 0x0000000000007946 */ /* 0x000fea0003800000 */
[----:B------:R-:W-:Y:S01]  /*0a80*/  IMAD.MOV.U32 R5, RZ, RZ, R14 ;  /* 0x000000ffff057224 */ /* 0x000fe200078e000e */
[----:B------:R1:W-:Y:S01]  /*0a90*/  ST.E desc[UR36][R10.64+0x4], R15 ;  /* 0x0000040f0a007985 */ /* 0x0003e2000c101924 */
        /* <DEDUP_REMOVED lines=8> */
[----:B------:R2:W3:Y:S04]  /*0b20*/  ATOM.E.CAS.64.STRONG.GPU P0, R4, [R8+-0x8], R4, R6 ;  /* 0xfffff8040804738b */ /* 0x0004e8000010e506 */
[----:B---3--:R-:W-:Y:S01]  /*0b30*/  CCTL.IVALL ;  /* 0x00000000ff00798f */ /* 0x008fe20002000000 */
[----:B------:R-:W-:Y:S01]  /*0b40*/  BSSY.RECONVERGENT B0, `(.L_x_16) ;  /* 0x000000a000007945 */ /* 0x000fe20003800200 */
[----:B------:R-:W-:-:S02]  /*0b50*/  IMAD.MOV.U32 R12, RZ, RZ, R4 ;  /* 0x000000ffff0c7224 */ /* 0x000fc400078e0004 */
[----:B------:R-:W-:Y:S01]  /*0b60*/  IMAD.MOV.U32 R13, RZ, RZ, R5 ;  /* 0x000000ffff0d7224 */ /* 0x000fe200078e0005 */
[----:B-12---:R-:W-:Y:S06]  /*0b70*/  @P0 BRA `(.L_x_17) ;  /* 0x0000000000180947 */ /* 0x006fec0003800000 */
[----:B------:R-:W2:Y:S02]  /*0b80*/  LD.E.64 R12, [R8+-0x8] ;  /* 0xfffffff8080c7980 */ /* 0x000ea40000100b00 */
[----:B--2---:R-:W-:-:S04]  /*0b90*/  ISETP.EQ.U32.AND P0, PT, R12, R15, PT ;  /* 0x0000000f0c00720c */ /* 0x004fc80003f02070 */
[----:B------:R-:W-:-:S04]  /*0ba0*/  ISETP.EQ.U32.AND.EX P0, PT, R13, R14, PT, P0 ;  /* 0x0000000e0d00720c */ /* 0x000fc80003f02100 */
[----:B------:R-:W-:Y:S02]  /*0bb0*/  SEL R4, R6, R12, P0 ;  /* 0x0000000c06047207 */ /* 0x000fe40000000000 */
[----:B------:R-:W-:-:S05]  /*0bc0*/  SEL R5, R7, R13, P0 ;  /* 0x0000000d07057207 */ /* 0x000fca0000000000 */
[----:B------:R1:W-:Y:S02]  /*0bd0*/  ST.E.64 [R8+-0x8], R4 ;  /* 0xfffffff808007385 */ /* 0x0003e40000100b04 */
.L_x_17:
[----:B------:R-:W-:Y:S05]  /*0be0*/  BSYNC.RECONVERGENT B0 ;  /* 0x0000000000007941 */ /* 0x000fea0003800200 */
.L_x_16:
[----:B------:R-:W-:Y:S01]  /*0bf0*/  ISETP.NE.U32.AND P0, PT, R12, R15, PT ;  /* 0x0000000f0c00720c */ /* 0x000fe20003f05070 */
[----:B------:R-:W-:-:S03]  /*0c00*/  IMAD.MOV.U32 R15, RZ, RZ, R12 ;  /* 0x000000ffff0f7224 */ /* 0x000fc600078e000c */
[----:B------:R-:W-:Y:S01]  /*0c10*/  ISETP.NE.AND.EX P0, PT, R13, R14, PT, P0 ;  /* 0x0000000e0d00720c */ /* 0x000fe20003f05300 */
[----:B------:R-:W-:-:S12]  /*0c20*/  IMAD.MOV.U32 R14, RZ, RZ, R13 ;  /* 0x000000ffff0e7224 */ /* 0x000fd800078e000d */
[----:B------:R-:W-:Y:S05]  /*0c30*/  @P0 BRA `(.L_x_18) ;  /* 0xfffffffc00880947 */ /* 0x000fea000383ffff */
.L_x_6:
[----:B------:R-:W-:Y:S05]  /*0c40*/  BSYNC B6 ;  /* 0x0000000000067941 */ /* 0x000fea0003800000 */
.L_x_1:
[----:B01----:R-:W0:Y:S01]  /*0c50*/  LDC.64 R4, c[0x0][0x3c0] ;  /* 0x0000f000ff047b82 */ /* 0x003e220000000a00 */
[----:B------:R-:W1:Y:S02]  /*0c60*/  LDCU.64 UR6, c[0x0][0x3b8] ;  /* 0x00007700ff0677ac */ /* 0x000e640008000a00 */
[----:B-1----:R-:W-:-:S04]  /*0c70*/  IADD3 R6, P0, PT, R2, UR6, RZ ;  /* 0x0000000602067c10 */ /* 0x002fc8000ff1e0ff */
[C---:B------:R-:W-:Y:S01]  /*0c80*/  LEA.HI.X.SX32 R7, R2.reuse, UR7, 0x1, P0 ;  /* 0x0000000702077c11 */ /* 0x040fe200080f0eff */
[----:B0-----:R-:W-:-:S04]  /*0c90*/  IMAD.WIDE R4, R2, 0x4, R4 ;  /* 0x0000000402047825 */ /* 0x001fc800078e0204 */
[----:B------:R-:W-:Y:S04]  /*0ca0*/  STG.E.U8 desc[UR36][R6.64], R3 ;  /* 0x0000000306007986 */ /* 0x000fe8000c101124 */
[----:B-----5:R-:W-:Y:S01]  /*0cb0*/  STG.E desc[UR36][R4.64], R0 ;  /* 0x0000000004007986 */ /* 0x020fe2000c101924 */
[----:B------:R-:W-:Y:S05]  /*0cc0*/  EXIT ;  /* 0x000000000000794d */ /* 0x000fea0003800000 */
.L_x_0:
[----:B------:R-:W0:Y:S01]  /*0cd0*/  LDC.64 R6, c[0x0][0x380] ;  /* 0x0000e000ff067b82 */ /* 0x000e220000000a00 */
[----:B------:R-:W1:Y:S01]  /*0ce0*/  LDCU.64 UR4, c[0x0][0x380] ;  /* 0x00007000ff0477ac */ /* 0x000e620008000a00 */
[----:B0-----:R-:W2:Y:S04]  /*0cf0*/  LD.E.64.STRONG.GPU R6, desc[UR36][R6.64+0x10] ;  /* 0x0000102406067980 */ /* 0x001ea8000c10fb00 */
[----:B--2---:R-:W-:Y:S01]  /*0d00*/  CCTL.IVALL ;  /* 0x00000000ff00798f */ /* 0x004fe20002000000 */
[----:B-1----:R-:W-:Y:S01]  /*0d10*/  UIADD3 UR4, UP0, UPT, UR4, 0x10, URZ ;  /* 0x0000001004047890 */ /* 0x002fe2000ff1e0ff */
[----:B------:R-:W-:Y:S04]  /*0d20*/  BSSY B1, `(.L_x_19) ;  /* 0x0000075000017945 */ /* 0x000fe80003800000 */
[----:B------:R-:W-:Y:S01]  /*0d30*/  BSSY B0, `(.L_x_20) ;  /* 0x0000040000007945 */ /* 0x000fe20003800000 */
[----:B------:R-:W-:Y:S01]  /*0d40*/  UIADD3.X UR5, UPT, UPT, URZ, UR5, URZ, UP0, !UPT ;  /* 0x00000005ff057290 */ /* 0x000fe200087fe4ff */
[----:B------:R-:W-:-:S05]  /*0d50*/  IMAD.U32 R8, RZ, RZ, UR4 ;  /* 0x00000004ff087e24 */ /* 0x000fca000f8e00ff */
[----:B------:R-:W-:-:S07]  /*0d60*/  IMAD.U32 R9, RZ, RZ, UR5 ;  /* 0x00000005ff097e24 */ /* 0x000fce000f8e00ff */
.L_x_28:
[----:B------:R-:W-:Y:S01]  /*0d70*/  ISETP.NE.AND P0, PT, R6, -0x1, PT ;  /* 0xffffffff0600780c */ /* 0x000fe20003f05270 */
[----:B------:R-:W-:Y:S05]  /*0d80*/  YIELD ;  /* 0x0000000000007946 */ /* 0x000fea0003800000 */
[----:B------:R-:W-:Y:S01]  /*0d90*/  IMAD.MOV.U32 R0, RZ, RZ, -0x1 ;  /* 0xffffffffff007424 */ /* 0x000fe200078e00ff */
[----:B------:R-:W-:-:S06]  /*0da0*/  PRMT R3, RZ, 0x7610, R3 ;  /* 0x00007610ff037816 */ /* 0x000fcc0000000003 */
[----:B------:R-:W-:Y:S05]  /*0db0*/  @!P0 BREAK B0 ;  /* 0x0000000000008942 */ /* 0x000fea0003800000 */
[----:B0-----:R-:W-:Y:S05]  /*0dc0*/  @!P0 BRA `(.L_x_21) ;  /* 0x0000000400a88947 */ /* 0x001fea0003800000 */
[----:B------:R-:W0:Y:S02]  /*0dd0*/  LDC.64 R10, c[0x0][0x380] ;  /* 0x0000e000ff0a7b82 */ /* 0x000e240000000a00 */
        /* <DEDUP_REMOVED lines=8> */
.L_x_23:
[----:B------:R0:W2:Y:S04]  /*0e60*/  LD.E.64.STRONG.GPU R4, desc[UR36][R8.64] ;  /* 0x0000002408047980 */ /* 0x0000a8000c10fb00 */
[----:B--2---:R-:W-:Y:S01]  /*0e70*/  CCTL.IVALL ;  /* 0x00000000ff00798f */ /* 0x004fe20002000000 */
[----:B------:R-:W-:Y:S05]  /*0e80*/  BRA `(.L_x_25) ;  /* 0x0000000000287947 */ /* 0x000fea0003800000 */
.L_x_24:
        /* <DEDUP_REMOVED lines=10> */
.L_x_25:
[----:B------:R-:W-:Y:S05]  /*0f30*/  BSYNC.RECONVERGENT B2 ;  /* 0x0000000000027941 */ /* 0x000fea0003800200 */
.L_x_22:
[----:B-----5:R-:W-:Y:S02]  /*0f40*/  IMAD.MOV.U32 R6, RZ, RZ, R15 ;  /* 0x000000ffff067224 */ /* 0x020fe400078e000f */
[----:B------:R-:W-:Y:S01]  /*0f50*/  IMAD.MOV.U32 R7, RZ, RZ, R14 ;  /* 0x000000ffff077224 */ /* 0x000fe200078e000e */
        /* <DEDUP_REMOVED lines=8> */
[----:B------:R2:W3:Y:S04]  /*0fe0*/  ATOM.E.CAS.64.STRONG.GPU P0, R6, [R8], R4, R6 ;  /* 0x000000040806738b */ /* 0x0004e8000010e506 */
        /* <DEDUP_REMOVED lines=11> */
.L_x_27:
[----:B------:R-:W-:Y:S05]  /*10a0*/  BSYNC.RECONVERGENT B2 ;  /* 0x0000000000027941 */ /* 0x000fea0003800200 */
.L_x_26:
[----:B------:R-:W-:Y:S01]  /*10b0*/  ISETP.NE.U32.AND P0, PT, R12, R4, PT ;  /* 0x000000040c00720c */ /* 0x000fe20003f05070 */
[----:B-1----:R-:W-:Y:S02]  /*10c0*/  IMAD.MOV.U32 R6, RZ, RZ, R12 ;  /* 0x000000ffff067224 */ /* 0x002fe400078e000c */
[----:B------:R-:W-:Y:S01]  /*10d0*/  IMAD.MOV.U32 R7, RZ, RZ, R13 ;  /* 0x000000ffff077224 */ /* 0x000fe200078e000d */
[----:B------:R-:W-:-:S13]  /*10e0*/  ISETP.NE.AND.EX P0, PT, R13, R5, PT, P0 ;  /* 0x000000050d00720c */ /* 0x000fda0003f05300 */
[----:B------:R-:W-:Y:S05]  /*10f0*/  @P0 BRA `(.L_x_28) ;  /* 0xfffffffc001c0947 */ /* 0x000fea000383ffff */
[----:B------:R-:W-:-:S13]  /*1100*/  ISETP.NE.AND P0, PT, R4, -0x1, PT ;  /* 0xffffffff0400780c */ /* 0x000fda0003f05270 */
[----:B------:R-:W-:Y:S05]  /*1110*/  @!P0 BREAK B0 ;  /* 0x0000000000008942 */ /* 0x000fea0003800000 */
[----:B------:R-:W-:Y:S05]  /*1120*/  @!P0 BRA `(.L_x_21) ;  /* 0x0000000000d08947 */ /* 0x000fea0003800000 */
[----:B------:R-:W-:Y:S05]  /*1130*/  BSYNC B0 ;  /* 0x0000000000007941 */ /* 0x000fea0003800000 */
.L_x_20:
[----:B------:R-:W2:Y:S02]  /*1140*/  LDG.E R7, desc[UR36][R10.64+0x8] ;  /* 0x000008240a077981 */ /* 0x000ea4000c1e1900 */
[----:B--2---:R-:W-:-:S13]  /*1150*/  ISETP.GT.U32.AND P0, PT, R7, R4, PT ;  /* 0x000000040700720c */ /* 0x004fda0003f04070 */
[----:B------:R-:W-:Y:S05]  /*1160*/  @!P0 BRA `(.L_x_21) ;  /* 0x0000000000c08947 */ /* 0x000fea0003800000 */
[----:B------:R-:W2:Y:S02]  /*1170*/  LDG.E.64 R10, desc[UR36][R10.64] ;  /* 0x000000240a0a7981 */ /* 0x000ea4000c1e1b00 */
[----:B--2---:R-:W-:-:S04]  /*1180*/  ISETP.NE.U32.AND P0, PT, R10, RZ, PT ;  /* 0x000000ff0a00720c */ /* 0x004fc80003f05070 */
[----:B------:R-:W-:-:S13]  /*1190*/  ISETP.NE.AND.EX P0, PT, R11, RZ, PT, P0 ;  /* 0x000000ff0b00720c */ /* 0x000fda0003f05300 */
[----:B------:R-:W-:Y:S05]  /*11a0*/  @!P0 BRA `(.L_x_21) ;  /* 0x0000000000b08947 */ /* 0x000fea0003800000 */
[----:B------:R-:W1:Y:S01]  /*11b0*/  LDC.64 R12, c[0x0][0x380] ;  /* 0x0000e000ff0c7b82 */ /* 0x000e620000000a00 */
[C---:B------:R-:W-:Y:S01]  /*11c0*/  IMAD.SHL.U32 R7, R4.reuse, 0x8, RZ ;  /* 0x0000000804077824 */ /* 0x040fe200078e00ff */
[----:B------:R-:W-:-:S04]  /*11d0*/  SHF.L.U64.HI R3, R4, 0x3, RZ ;  /* 0x0000000304037819 */ /* 0x000fc800000102ff */
[----:B------:R-:W-:-:S05]  /*11e0*/  IADD3 R10, P0, PT, R10, R7, RZ ;  /* 0x000000070a0a7210 */ /* 0x000fca0007f1e0ff */
[----:B------:R-:W-:-:S05]  /*11f0*/  IMAD.X R11, R11, 0x1, R3, P0 ;  /* 0x000000010b0b7824 */ /* 0x000fca00000e0603 */
[----:B------:R2:W5:Y:S04]  /*1200*/  LD.E R0, desc[UR36][R10.64] ;  /* 0x000000240a007980 */ /* 0x000568000c101900 */
[----:B-1----:R-:W5:Y:S01]  /*1210*/  LD.E.64.STRONG.GPU R12, desc[UR36][R12.64+0x18] ;  /* 0x000018240c0c7980 */ /* 0x002f62000c10fb00 */
[----:B------:R-:W-:Y:S01]  /*1220*/  IADD3 R17, P0, PT, RZ, R4, RZ ;  /* 0x00000004ff117210 */ /* 0x000fe20007f1e0ff */
[----:B------:R-:W-:-:S03]  /*1230*/  IMAD.MOV.U32 R3, RZ, RZ, 0x1 ;  /* 0x00000001ff037424 */ /* 0x000fc600078e00ff */
[----:B--2---:R-:W-:-:S09]  /*1240*/  IADD3.X R16, PT, PT, R5, 0x1, RZ, P0, !PT ;  /* 0x0000000105107810 */ /* 0x004fd200007fe4ff */
.L_x_31:
[----:B------:R-:W-:Y:S01]  /*1250*/  IMAD.MOV.U32 R6, RZ, RZ, R10 ;  /* 0x000000ffff067224 */ /* 0x000fe200078e000a */
[----:B------:R-:W-:Y:S05]  /*1260*/  YIELD ;  /* 0x0000000000007946 */ /* 0x000fea0003800000 */
[----:B------:R-:W-:Y:S02]  /*1270*/  IMAD.MOV.U32 R7, RZ, RZ, R11 ;  /* 0x000000ffff077224 */ /* 0x000fe400078e000b */
[----:B-1---5:R-:W-:Y:S02]  /*1280*/  IMAD.MOV.U32 R4, RZ, RZ, R12 ;  /* 0x000000ffff047224 */ /* 0x022fe400078e000c */
[----:B------:R-:W-:Y:S01]  /*1290*/  IMAD.MOV.U32 R5, RZ, RZ, R13 ;  /* 0x000000ffff057224 */ /* 0x000fe200078e000d */
[----:B------:R1:W-:Y:S02]  /*12a0*/  ST.E desc[UR36][R6.64+0x4], R12 ;  /* 0x0000040c06007985 */ /* 0x0003e4000c101924 */
[----:B-1----:R-:W-:-:S02]  /*12b0*/  IMAD.MOV.U32 R6, RZ, RZ, R17 ;  /* 0x000000ffff067224 */ /* 0x002fc400078e0011 */
        /* <DEDUP_REMOVED lines=9> */
[----:B------:R1:W2:Y:S04]  /*1350*/  ATOM.E.CAS.64.STRONG.GPU P0, R4, [R8+0x8], R4, R6 ;  /* 0x000008040804738b */ /* 0x0002a8000010e506 */
[----:B--2---:R-:W-:Y:S01]  /*1360*/  CCTL.IVALL ;  /* 0x00000000ff00798f */ /* 0x004fe20002000000 */
[----:B------:R-:W-:Y:S01]  /*1370*/  BSSY.RECONVERGENT B2, `(.L_x_29) ;  /* 0x000000a000027945 */ /* 0x000fe20003800200 */
[----:B------:R-:W-:-:S02]  /*1380*/  IMAD.MOV.U32 R14, RZ, RZ, R4 ;  /* 0x000000ffff0e7224 */ /* 0x000fc400078e0004 */
[----:B------:R-:W-:Y:S01]  /*1390*/  IMAD.MOV.U32 R15, RZ, RZ, R5 ;  /* 0x000000ffff0f7224 */ /* 0x000fe200078e0005 */
[----:B-1----:R-:W-:Y:S06]  /*13a0*/  @P0 BRA `(.L_x_30) ;  /* 0x0000000000180947 */ /* 0x002fec0003800000 */
[----:B------:R-:W2:Y:S02]  /*13b0*/  LD.E.64 R14, [R8+0x8] ;  /* 0x00000008080e7980 */ /* 0x000ea40000100b00 */
[----:B--2---:R-:W-:-:S04]  /*13c0*/  ISETP.EQ.U32.AND P0, PT, R14, R12, PT ;  /* 0x0000000c0e00720c */ /* 0x004fc80003f02070 */
[----:B------:R-:W-:-:S04]  /*13d0*/  ISETP.EQ.U32.AND.EX P0, PT, R15, R13, PT, P0 ;  /* 0x0000000d0f00720c */ /* 0x000fc80003f02100 */
[----:B------:R-:W-:Y:S02]  /*13e0*/  SEL R4, R17, R14, P0 ;  /* 0x0000000e11047207 */ /* 0x000fe40000000000 */
[----:B------:R-:W-:-:S05]  /*13f0*/  SEL R5, R16, R15, P0 ;  /* 0x0000000f10057207 */ /* 0x000fca0000000000 */
[----:B------:R1:W-:Y:S02]  /*1400*/  ST.E.64 [R8+0x8], R4 ;  /* 0x0000000808007385 */ /* 0x0003e40000100b04 */
.L_x_30:
[----:B------:R-:W-:Y:S05]  /*1410*/  BSYNC.RECONVERGENT B2 ;  /* 0x0000000000027941 */ /* 0x000fea0003800200 */
.L_x_29:
[----:B------:R-:W-:Y:S01]  /*1420*/  ISETP.NE.U32.AND P0, PT, R14, R12, PT ;  /* 0x0000000c0e00720c */ /* 0x000fe20003f05070 */
[----:B------:R-:W-:-:S03]  /*1430*/  IMAD.MOV.U32 R12, RZ, RZ, R14 ;  /* 0x000000ffff0c7224 */ /* 0x000fc600078e000e */
[----:B------:R-:W-:Y:S01]  /*1440*/  ISETP.NE.AND.EX P0, PT, R15, R13, PT, P0 ;  /* 0x0000000d0f00720c */ /* 0x000fe20003f05300 */
[----:B------:R-:W-:-:S12]  /*1450*/  IMAD.MOV.U32 R13, RZ, RZ, R15 ;  /* 0x000000ffff0d7224 */ /* 0x000fd800078e000f */
[----:B------:R-:W-:Y:S05]  /*1460*/  @P0 BRA `(.L_x_31) ;  /* 0xfffffffc00780947 */ /* 0x000fea000383ffff */
.L_x_21:
[----:B------:R-:W-:Y:S05]  /*1470*/  BSYNC B1 ;  /* 0x0000000000017941 */ /* 0x000fea0003800000 */
.L_x_19:
[----:B------:R-:W2:Y:S01]  /*1480*/  LDC.64 R6, c[0x0][0x3c0] ;  /* 0x0000f000ff067b82 */ /* 0x000ea20000000a00 */
[----:B------:R-:W1:Y:S02]  /*1490*/  LDCU.64 UR4, c[0x0][0x3b8] ;  /* 0x00007700ff0477ac */ /* 0x000e640008000a00 */
[----:B-1----:R-:W-:-:S04]  /*14a0*/  IADD3 R4, P0, PT, R2, UR4, RZ ;  /* 0x0000000402047c10 */ /* 0x002fc8000ff1e0ff */
[C---:B------:R-:W-:Y:S01]  /*14b0*/  LEA.HI.X.SX32 R5, R2.reuse, UR5, 0x1, P0 ;  /* 0x0000000502057c11 */ /* 0x040fe200080f0eff */
[----:B--2---:R-:W-:-:S04]  /*14c0*/  IMAD.WIDE R6, R2, 0x4, R6 ;  /* 0x0000000402067825 */ /* 0x004fc800078e0206 */
[----:B------:R-:W-:Y:S04]  /*14d0*/  STG.E.U8 desc[UR36][R4.64], R3 ;  /* 0x0000000304007986 */ /* 0x000fe8000c101124 */
[----:B------:R-:W-:Y:S01]  /*14e0*/  STG.E desc[UR36][R6.64], R0 ;  /* 0x0000000006007986 */ /* 0x000fe2000c101924 */
[----:B------:R-:W-:Y:S05]  /*14f0*/  EXIT ;  /* 0x000000000000794d */ /* 0x000fea0003800000 */
.L_x_32:
[----:B------:R-:W-:-:S00]  /*1500*/  BRA `(.L_x_32) ;  /* 0xfffffffc00fc7947 */ /* 0x000fc0000383ffff */
[----:B------:R-:W-:-:S00]  /*1510*/  NOP ;  /* 0x0000000000007918 */ /* 0x000fc00000000000 */
        /* <DEDUP_REMOVED lines=14> */
.L_x_89:


//--------------------- .text._Z36warpAssignedPushPopTestKernel_deviceP21ConcurrentDeviceStacki --------------------------
	.section	.text._Z36warpAssignedPushPopTestKernel_deviceP21ConcurrentDeviceStacki,"ax",@progbits
	.align	128
        .global         _Z36warpAssignedPushPopTestKernel_deviceP21ConcurrentDeviceStacki
        .type           _Z36warpAssignedPushPopTestKernel_deviceP21ConcurrentDeviceStacki,@function
        .size           _Z36warpAssignedPushPopTestKernel_deviceP21ConcurrentDeviceStacki,(.L_x_90 - _Z36warpAssignedPushPopTestKernel_deviceP21ConcurrentDeviceStacki)
        .other          _Z36warpAssignedPushPopTestKernel_deviceP21ConcurrentDeviceStacki,@"STO_CUDA_ENTRY STV_DEFAULT"
_Z36warpAssignedPushPopTestKernel_deviceP21ConcurrentDeviceStacki:
.text._Z36warpAssignedPushPopTestKernel_deviceP21ConcurrentDeviceStacki:
[----:B------:R-:W-:Y:S01]  /*0000*/  LDC R1, c[0x0][0x37c] ;  /* 0x0000df00ff017b82 */ /* 0x000fe20000000800 */
[----:B------:R-:W0:Y:S07]  /*0010*/  S2R R3, SR_TID.X ;  /* 0x0000000000037919 */ /* 0x000e2e0000002100 */
[----:B------:R-:W0:Y:S01]  /*0020*/  S2UR UR4, SR_CTAID.X ;  /* 0x00000000000479c3 */ /* 0x000e220000002500 */
[----:B------:R-:W1:Y:S07]  /*0030*/  LDCU UR5, c[0x0][0x388] ;  /* 0x00007100ff0577ac */ /* 0x000e6e0008000800 */
[----:B------:R-:W0:Y:S02]  /*0040*/  LDC R6, c[0x0][0x360] ;  /* 0x0000d800ff067b82 */ /* 0x000e240000000800 */
[----:B0-----:R-:W-:-:S05]  /*0050*/  IMAD R6, R6, UR4, R3 ;  /* 0x0000000406067c24 */ /* 0x001fca000f8e0203 */
[----:B-1----:R-:W-:-:S13]  /*0060*/  ISETP.GE.AND P0, PT, R6, UR5, PT ;  /* 0x0000000506007c0c */ /* 0x002fda000bf06270 */
[----:B------:R-:W-:Y:S05]  /*0070*/  @P0 EXIT ;  /* 0x000000000000094d */ /* 0x000fea0003800000 */
[----:B------:R-:W0:Y:S01]  /*0080*/  LDCU.64 UR6, c[0x0][0x380] ;  /* 0x00007000ff0677ac */ /* 0x000e220008000a00 */
[----:B------:R-:W-:Y:S01]  /*0090*/  SHF.R.S32.HI R3, RZ, 0x1f, R6 ;  /* 0x0000001fff037819 */ /* 0x000fe20000011406 */
[----:B------:R-:W-:-:S03]  /*00a0*/  UMOV UR4, 0x18 ;  /* 0x0000001800047882 */ /* 0x000fc60000000000 */
[----:B------:R-:W-:Y:S01]  /*00b0*/  LEA.HI R3, R3, R6, RZ, 0x5 ;  /* 0x0000000603037211 */ /* 0x000fe200078f28ff */
[----:B------:R-:W-:Y:S01]  /*00c0*/  UMOV UR5, 0x0 ;  /* 0x0000000000057882 */ /* 0x000fe20000000000 */
[----:B------:R-:W1:Y:S02]  /*00d0*/  LDCU.64 UR8, c[0x0][0x358] ;  /* 0x00006b00ff0877ac */ /* 0x000e640008000a00 */
[----:B------:R-:W-:-:S04]  /*00e0*/  SHF.R.U32.HI R3, RZ, 0x5, R3 ;  /* 0x00000005ff037819 */ /* 0x000fc80000011603 */
[----:B------:R-:W-:-:S04]  /*00f0*/  LOP3.LUT R3, R3, 0x1, RZ, 0xc0, !PT ;  /* 0x0000000103037812 */ /* 0x000fc800078ec0ff */
[----:B------:R-:W-:Y:S01]  /*0100*/  ISETP.NE.U32.AND P0, PT, R3, 0x1, PT ;  /* 0x000000010300780c */ /* 0x000fe20003f05070 */
[----:B0-----:R-:W-:-:S04]  /*0110*/  UIMAD.WIDE.U32 UR4, UR6, 0x1, UR4 ;  /* 0x00000001060478a5 */ /* 0x001fc8000f8e0004 */
[----:B------:R-:W-:Y:S02]  /*0120*/  UIADD3 UR6, UPT, UPT, UR5, UR7, URZ ;  /* 0x0000000705067290 */ /* 0x000fe4000fffe0ff */
[----:B------:R-:W-:Y:S02]  /*0130*/  IMAD.U32 R3, RZ, RZ, UR5 ;  /* 0x00000005ff037e24 */ /* 0x000fe4000f8e00ff */
[----:B------:R-:W-:Y:S02]  /*0140*/  IMAD.U32 R2, RZ, RZ, UR4 ;  /* 0x00000004ff027e24 */ /* 0x000fe4000f8e00ff */
[----:B------:R-:W-:Y:S02]  /*0150*/  IMAD.U32 R3, RZ, RZ, UR6 ;  /* 0x00000006ff037e24 */ /* 0x000fe4000f8e00ff */
[----:B-1----:R-:W-:Y:S05]  /*0160*/  @!P0 BRA `(.L_x_33) ;  /* 0x0000000800208947 */ /* 0x002fea0003800000 */
[----:B------:R-:W0:Y:S02]  /*0170*/  LDC.64 R8, c[0x0][0x380] ;  /* 0x0000e000ff087b82 */ /* 0x000e240000000a00 */
[----:B0-----:R-:W2:Y:S04]  /*0180*/  LD.E.64.STRONG.GPU R8, desc[UR8][R8.64+0x18] ;  /* 0x0000180808087980 */ /* 0x001ea8000c10fb00 */
[----:B--2---:R-:W-:Y:S02]  /*0190*/  CCTL.IVALL ;  /* 0x00000000ff00798f */ /* 0x004fe40002000000 */
[----:B------:R-:W0:Y:S01]  /*01a0*/  LDC.64 R4, c[0x0][0x380] ;  /* 0x0000e000ff047b82 */ /* 0x000e220000000a00 */
[----:B------:R-:W-:Y:S01]  /*01b0*/  BSSY B0, `(.L_x_34) ;  /* 0x000004d000007945 */ /* 0x000fe20003800000 */
[----:B------:R-:W-:-:S07]  /*01c0*/  IMAD.MOV.U32 R0, RZ, RZ, RZ ;  /* 0x000000ffff007224 */ /* 0x000fce00078e00ff */
.L_x_42:
        /* <DEDUP_REMOVED lines=11> */
.L_x_37:
[----:B------:R0:W2:Y:S04]  /*0280*/  LD.E.64.STRONG.GPU R16, desc[UR8][R2.64] ;  /* 0x0000000802107980 */ /* 0x0000a8000c10fb00 */
[----:B--2---:R-:W-:Y:S01]  /*0290*/  CCTL.IVALL ;  /* 0x00000000ff00798f */ /* 0x004fe20002000000 */
[----:B------:R-:W-:Y:S05]  /*02a0*/  BRA `(.L_x_39) ;  /* 0x0000000000287947 */ /* 0x000fea0003800000 */
.L_x_38:
        /* <DEDUP_REMOVED lines=10> */
.L_x_39:
[----:B------:R-:W-:Y:S05]  /*0350*/  BSYNC.RECONVERGENT B1 ;  /* 0x0000000000017941 */ /* 0x000fea0003800200 */
.L_x_36:
[----:B------:R-:W-:Y:S02]  /*0360*/  IMAD.MOV.U32 R8, RZ, RZ, R16 ;  /* 0x000000ffff087224 */ /* 0x000fe400078e0010 */
[----:B------:R-:W-:Y:S02]  /*0370*/  IMAD.MOV.U32 R9, RZ, RZ, R17 ;  /* 0x000000ffff097224 */ /* 0x000fe400078e0011 */
[----:B-1---5:R-:W-:Y:S02]  /*0380*/  IMAD.MOV.U32 R10, RZ, RZ, R13 ;  /* 0x000000ffff0a7224 */ /* 0x022fe400078e000d */
[----:B------:R-:W-:Y:S01]  /*0390*/  IMAD.MOV.U32 R11, RZ, RZ, R12 ;  /* 0x000000ffff0b7224 */ /* 0x000fe200078e000c */
[----:B------:R-:W-:Y:S06]  /*03a0*/  MEMBAR.ALL.GPU ;  /* 0x0000000000007992 */ /* 0x000fec000000a000 */
[----:B------:R-:W-:-:S00]  /*03b0*/  ERRBAR ;  /* 0x00000000000079ab */ /* 0x000fc00000000000 */
[----:B------:R-:W-:Y:S06]  /*03c0*/  CGAERRBAR ;  /* 0x00000000000075ab */ /* 0x000fec0000000000 */
[----:B------:R1:W2:Y:S04]  /*03d0*/  ATOM.E.CAS.64.STRONG.GPU P0, R8, [R2], R8, R10 ;  /* 0x000000080208738b */ /* 0x0002a8000010e50a */
[----:B--2---:R-:W-:Y:S01]  /*03e0*/  CCTL.IVALL ;  /* 0x00000000ff00798f */ /* 0x004fe20002000000 */
[----:B------:R-:W-:Y:S01]  /*03f0*/  BSSY.RECONVERGENT B1, `(.L_x_40) ;  /* 0x000000a000017945 */ /* 0x000fe20003800200 */
[----:B------:R-:W-:-:S02]  /*0400*/  IMAD.MOV.U32 R14, RZ, RZ, R8 ;  /* 0x000000ffff0e7224 */ /* 0x000fc400078e0008 */
[----:B------:R-:W-:Y:S01]  /*0410*/  IMAD.MOV.U32 R15, RZ, RZ, R9 ;  /* 0x000000ffff0f7224 */ /* 0x000fe200078e0009 */
[----:B-1----:R-:W-:Y:S06]  /*0420*/  @P0 BRA `(.L_x_41) ;  /* 0x0000000000180947 */ /* 0x002fec0003800000 */
[----:B------:R-:W2:Y:S02]  /*0430*/  LD.E.64 R14, [R2] ;  /* 0x00000000020e7980 */ /* 0x000ea40000100b00 */
[----:B--2---:R-:W-:-:S04]  /*0440*/  ISETP.EQ.U32.AND P0, PT, R14, R16, PT ;  /* 0x000000100e00720c */ /* 0x004fc80003f02070 */
[----:B------:R-:W-:-:S04]  /*0450*/  ISETP.EQ.U32.AND.EX P0, PT, R15, R17, PT, P0 ;  /* 0x000000110f00720c */ /* 0x000fc80003f02100 */
[----:B------:R-:W-:Y:S02]  /*0460*/  SEL R8, R13, R14, P0 ;  /* 0x0000000e0d087207 */ /* 0x000fe40000000000 */
[----:B------:R-:W-:-:S05]  /*0470*/  SEL R9, R12, R15, P0 ;  /* 0x0000000f0c097207 */ /* 0x000fca0000000000 */
[----:B------:R1:W-:Y:S02]  /*0480*/  ST.E.64 [R2], R8 ;  /* 0x0000000002007385 */ /* 0x0003e40000100b08 */
.L_x_41:
[----:B------:R-:W-:Y:S05]  /*0490*/  BSYNC.RECONVERGENT B1 ;  /* 0x0000000000017941 */ /* 0x000fea0003800200 */
.L_x_40:
        /* <DEDUP_REMOVED lines=8> */
.L_x_35:
        /* <DEDUP_REMOVED lines=8> */
[----:B0-----:R-:W-:Y:S01]  /*05a0*/  LOP3.LUT R12, R7, UR4, RZ, 0xc0, !PT ;  /* 0x00000004070c7c12 */ /* 0x001fe2000f8ec0ff */
[----:B------:R-:W-:-:S03]  /*05b0*/  IMAD.MOV.U32 R7, RZ, RZ, RZ ;  /* 0x000000ffff077224 */ /* 0x000fc600078e00ff */
[----:B------:R-:W0:Y:S01]  /*05c0*/  POPC R13, R12 ;  /* 0x0000000c000d7309 */ /* 0x000e220000000000 */
[----:B--2---:R-:W0:Y:S02]  /*05d0*/  SHFL.IDX PT, R10, R9, R10, 0x1f ;  /* 0x00001f0a090a7589 */ /* 0x004e2400000e0000 */
[----:B0-----:R-:W-:-:S05]  /*05e0*/  IMAD.IADD R13, R10, 0x1, R13 ;  /* 0x000000010a0d7824 */ /* 0x001fca00078e020d */
[----:B---3--:R-:W-:-:S13]  /*05f0*/  ISETP.GE.AND P0, PT, R13, R8, PT ;  /* 0x000000080d00720c */ /* 0x008fda0003f06270 */
[----:B------:R-:W-:Y:S05]  /*0600*/  @!P0 BRA `(.L_x_43) ;  /* 0x00000000001c8947 */ /* 0x000fea0003800000 */
[----:B------:R-:W-:Y:S02]  /*0610*/  VOTEU.ANY UR4, UPT, PT ;  /* 0x0000000000047886 */ /* 0x000fe400038e0100 */
[----:B------:R-:W-:Y:S02]  /*0620*/  UFLO.U32 UR5, UR4 ;  /* 0x00000004000572bd */ /* 0x000fe400080e0000 */
[----:B------:R-:W-:-:S04]  /*0630*/  UPOPC UR4, UR4 ;  /* 0x00000004000472bf */ /* 0x000fc80008000000 */
[----:B------:R-:W-:Y:S02]  /*0640*/  ISETP.EQ.U32.AND P0, PT, R11, UR5, PT ;  /* 0x000000050b007c0c */ /* 0x000fe4000bf02070 */
[----:B------:R-:W-:-:S11]  /*0650*/  IMAD R5, RZ, RZ, -UR4 ;  /* 0x80000004ff057e24 */ /* 0x000fd6000f8e02ff */
[----:B------:R-:W-:Y:S01]  /*0660*/  @P0 ATOM.E.ADD.S32.STRONG.GPU PT, RZ, desc[UR8][R2.64+-0xc], R5 ;  /* 0xfffff40502ff098a */ /* 0x000fe200081ef308 */
[----:B------:R-:W-:Y:S05]  /*0670*/  EXIT ;  /* 0x000000000000794d */ /* 0x000fea0003800000 */
.L_x_43:
[----:B------:R-:W-:Y:S05]  /*0680*/  BSYNC B0 ;  /* 0x0000000000007941 */ /* 0x000fea0003800000 */
.L_x_34:
[----:B------:R-:W-:-:S13]  /*0690*/  ISETP.NE.AND P0, PT, R13, -0x1, PT ;  /* 0xffffffff0d00780c */ /* 0x000fda0003f05270 */
[----:B------:R-:W-:Y:S05]  /*06a0*/  @!P0 EXIT ;  /* 0x000000000000894d */ /* 0x000fea0003800000 */
[----:B------:R-:W2:Y:S02]  /*06b0*/  LDG.E R8, desc[UR8][R4.64+0x8] ;  /* 0x0000080804087981 */ /* 0x000ea4000c1e1900 */
[----:B--2---:R-:W-:-:S13]  /*06c0*/  ISETP.GE.U32.AND P0, PT, R13, R8, PT ;  /* 0x000000080d00720c */ /* 0x004fda0003f06070 */
[----:B------:R-:W-:Y:S05]  /*06d0*/  @P0 EXIT ;  /* 0x000000000000094d */ /* 0x000fea0003800000 */
[----:B------:R-:W2:Y:S02]  /*06e0*/  LDG.E.64 R8, desc[UR8][R4.64] ;  /* 0x0000000804087981 */ /* 0x000ea4000c1e1b00 */
[----:B--2---:R-:W-:-:S04]  /*06f0*/  ISETP.NE.U32.AND P0, PT, R8, RZ, PT ;  /* 0x000000ff0800720c */ /* 0x004fc80003f05070 */
[----:B------:R-:W-:-:S13]  /*0700*/  ISETP.NE.AND.EX P0, PT, R9, RZ, PT, P0 ;  /* 0x000000ff0900720c */ /* 0x000fda0003f05300 */
[----:B------:R-:W-:Y:S05]  /*0710*/  @!P0 EXIT ;  /* 0x000000000000894d */ /* 0x000fea0003800000 */
[----:B------:R-:W-:Y:S01]  /*0720*/  IMAD.SHL.U32 R15, R13, 0x8, RZ ;  /* 0x000000080d0f7824 */ /* 0x000fe200078e00ff */
[----:B------:R-:W-:-:S04]  /*0730*/  SHF.R.U32.HI R17, RZ, 0x1d, R13 ;  /* 0x0000001dff117819 */ /* 0x000fc8000001160d */
[----:B------:R-:W-:Y:S01]  /*0740*/  IADD3 R8, P0, PT, R8, R15, RZ ;  /* 0x0000000f08087210 */ /* 0x000fe20007f1e0ff */
[----:B------:R-:W1:Y:S04]  /*0750*/  LDC.64 R10, c[0x0][0x380] ;  /* 0x0000e000ff0a7b82 */ /* 0x000e680000000a00 */
[----:B------:R-:W-:-:S05]  /*0760*/  IMAD.X R9, R9, 0x1, R17, P0 ;  /* 0x0000000109097824 */ /* 0x000fca00000e0611 */
[----:B------:R2:W-:Y:S04]  /*0770*/  ST.E desc[UR8][R8.64], R6 ;  /* 0x0000000608007985 */ /* 0x0005e8000c101908 */
[----:B------:R-:W3:Y:S04]  /*0780*/  LDG.E R12, desc[UR8][R4.64+0x8] ;  /* 0x00000808040c7981 */ /* 0x000ee8000c1e1900 */
[----:B-1----:R-:W5:Y:S01]  /*0790*/  LD.E.64.STRONG.GPU R10, desc[UR8][R10.64+0x10] ;  /* 0x000010080a0a7980 */ /* 0x002f62000c10fb00 */
[----:B---3--:R-:W-:-:S13]  /*07a0*/  ISETP.GE.U32.AND P0, PT, R13, R12, PT ;  /* 0x0000000c0d00720c */ /* 0x008fda0003f06070 */
[----:B--2---:R-:W-:Y:S05]  /*07b0*/  @P0 EXIT ;  /* 0x000000000000094d */ /* 0x004fea0003800000 */
[----:B------:R-:W2:Y:S02]  /*07c0*/  LDG.E.64 R4, desc[UR8][R4.64] ;  /* 0x0000000804047981 */ /* 0x000ea4000c1e1b00 */
[----:B--2---:R-:W-:-:S04]  /*07d0*/  ISETP.NE.U32.AND P0, PT, R4, RZ, PT ;  /* 0x000000ff0400720c */ /* 0x004fc80003f05070 */
[----:B------:R-:W-:-:S13]  /*07e0*/  ISETP.NE.AND.EX P0, PT, R5, RZ, PT, P0 ;  /* 0x000000ff0500720c */ /* 0x000fda0003f05300 */
[----:B------:R-:W-:Y:S05]  /*07f0*/  @!P0 EXIT ;  /* 0x000000000000894d */ /* 0x000fea0003800000 */
[----:B------:R-:W-:Y:S02]  /*0800*/  IADD3 R8, P0, PT, R4, R15, RZ ;  /* 0x0000000f04087210 */ /* 0x000fe40007f1e0ff */
[----:B------:R-:W-:Y:S01]  /*0810*/  LOP3.LUT R6, R0, R13, RZ, 0xfc, !PT ;  /* 0x0000000d00067212 */ /* 0x000fe200078efcff */
[----:B-----5:R-:W-:Y:S02]  /*0820*/  IMAD.MOV.U32 R13, RZ, RZ, R10 ;  /* 0x000000ffff0d7224 */ /* 0x020fe400078e000a */
[----:B------:R-:W-:Y:S02]  /*0830*/  IMAD.X R9, R5, 0x1, R17, P0 ;  /* 0x0000000105097824 */ /* 0x000fe400000e0611 */
[----:B------:R-:W-:-:S07]  /*0840*/  IMAD.MOV.U32 R0, RZ, RZ, R11 ;  /* 0x000000ffff007224 */ /* 0x000fce00078e000b */
.L_x_46:
[----:B-1----:R-:W-:Y:S01]  /*0850*/  IMAD.MOV.U32 R4, RZ, RZ, R13 ;  /* 0x000000ffff047224 */ /* 0x002fe200078e000d */
[----:B------:R-:W-:Y:S05]  /*0860*/  YIELD ;  /* 0x0000000000007946 */ /* 0x000fea0003800000 */
[----:B------:R-:W-:Y:S01]  /*0870*/  IMAD.MOV.U32 R5, RZ, RZ, R0 ;  /* 0x000000ffff057224 */ /* 0x000fe200078e0000 */
[----:B------:R1:W-:Y:S01]  /*0880*/  ST.E desc[UR8][R8.64+0x4], R13 ;  /* 0x0000040d08007985 */ /* 0x0003e2000c101908 */
        /* <DEDUP_REMOVED lines=15> */
.L_x_45:
[----:B------:R-:W-:Y:S05]  /*0980*/  BSYNC.RECONVERGENT B0 ;  /* 0x0000000000007941 */ /* 0x000fea0003800200 */
.L_x_44:
[----:B------:R-:W-:-:S04]  /*0990*/  ISETP.NE.U32.AND P0, PT, R10, R13, PT ;  /* 0x0000000d0a00720c */ /* 0x000fc80003f05070 */
[----:B------:R-:W-:-:S13]  /*09a0*/  ISETP.NE.AND.EX P0, PT, R11, R0, PT, P0 ;  /* 0x000000000b00720c */ /* 0x000fda0003f05300 */
[----:B------:R-:W-:Y:S05]  /*09b0*/  @!P0 EXIT ;  /* 0x000000000000894d */ /* 0x000fea0003800000 */
[----:B------:R-:W-:Y:S02]  /*09c0*/  IMAD.MOV.U32 R13, RZ, RZ, R10 ;  /* 0x000000ffff0d7224 */ /* 0x000fe400078e000a */
[----:B------:R-:W-:Y:S01]  /*09d0*/  IMAD.MOV.U32 R0, RZ, RZ, R11 ;  /* 0x000000ffff007224 */ /* 0x000fe200078e000b */
[----:B------:R-:W-:Y:S06]  /*09e0*/  BRA `(.L_x_46) ;  /* 0xfffffffc00987947 */ /* 0x000fec000383ffff */
.L_x_33:
[----:B------:R-:W0:Y:S02]  /*09f0*/  LDC.64 R4, c[0x0][0x380] ;  /* 0x0000e000ff047b82 */ /* 0x000e240000000a00 */
[----:B0-----:R-:W2:Y:S04]  /*0a00*/  LD.E.64.STRONG.GPU R4, desc[UR8][R4.64+0x10] ;  /* 0x0000100804047980 */ /* 0x001ea8000c10fb00 */
[----:B--2---:R-:W-:Y:S01]  /*0a10*/  CCTL.IVALL ;  /* 0x00000000ff00798f */ /* 0x004fe20002000000 */
[----:B------:R-:W-:Y:S01]  /*0a20*/  BSSY B0, `(.L_x_47) ;  /* 0x000003a000007945 */ /* 0x000fe20003800000 */
.L_x_55:
[----:B------:R-:W-:Y:S01]  /*0a30*/  ISETP.NE.AND P0, PT, R4, -0x1, PT ;  /* 0xffffffff0400780c */ /* 0x000fe20003f05270 */
[----:B------:R-:W-:Y:S05]  /*0a40*/  YIELD ;  /* 0x0000000000007946 */ /* 0x000fea0003800000 */
[----:B------:R-:W-:Y:S02]  /*0a50*/  IMAD.MOV.U32 R0, RZ, RZ, R4 ;  /* 0x000000ffff007224 */ /* 0x000fe400078e0004 */
[----:B------:R-:W-:Y:S02]  /*0a60*/  IMAD.MOV.U32 R10, RZ, RZ, RZ ;  /* 0x000000ffff0a7224 */ /* 0x000fe400078e00ff */
[----:B------:R-:W-:-:S03]  /*0a70*/  IMAD.MOV.U32 R6, RZ, RZ, RZ ;  /* 0x000000ffff067224 */ /* 0x000fc600078e00ff */
        /* <DEDUP_REMOVED lines=10> */
.L_x_50:
[----:B------:R0:W2:Y:S04]  /*0b20*/  LD.E.64.STRONG.GPU R12, desc[UR8][R2.64+-0x8] ;  /* 0xfffff808020c7980 */ /* 0x0000a8000c10fb00 */
[----:B--2---:R-:W-:Y:S01]  /*0b30*/  CCTL.IVALL ;  /* 0x00000000ff00798f */ /* 0x004fe20002000000 */
[----:B------:R-:W-:Y:S05]  /*0b40*/  BRA `(.L_x_52) ;  /* 0x0000000000287947 */ /* 0x000fea0003800000 */
.L_x_51:
        /* <DEDUP_REMOVED lines=10> */
.L_x_52:
[----:B------:R-:W-:Y:S05]  /*0bf0*/  BSYNC.RECONVERGENT B1 ;  /* 0x0000000000017941 */ /* 0x000fea0003800200 */
.L_x_49:
[----:B------:R-:W-:Y:S02]  /*0c00*/  IMAD.MOV.U32 R4, RZ, RZ, R12 ;  /* 0x000000ffff047224 */ /* 0x000fe400078e000c */
[----:B------:R-:W-:Y:S02]  /*0c10*/  IMAD.MOV.U32 R5, RZ, RZ, R13 ;  /* 0x000000ffff057224 */ /* 0x000fe400078e000d */
[----:B-1---5:R-:W-:Y:S02]  /*0c20*/  IMAD.MOV.U32 R6, RZ, RZ, R15 ;  /* 0x000000ffff067224 */ /* 0x022fe400078e000f */
[----:B------:R-:W-:Y:S01]  /*0c30*/  IMAD.MOV.U32 R7, RZ, RZ, R8 ;  /* 0x000000ffff077224 */ /* 0x000fe200078e0008 */
[----:B------:R-:W-:Y:S06]  /*0c40*/  MEMBAR.ALL.GPU ;  /* 0x0000000000007992 */ /* 0x000fec000000a000 */
[----:B------:R-:W-:-:S00]  /*0c50*/  ERRBAR ;  /* 0x00000000000079ab */ /* 0x000fc00000000000 */
[----:B------:R-:W-:Y:S06]  /*0c60*/  CGAERRBAR ;  /* 0x00000000000075ab */ /* 0x000fec0000000000 */
[----:B------:R1:W2:Y:S04]  /*0c70*/  ATOM.E.CAS.64.STRONG.GPU P0, R4, [R2+-0x8], R4, R6 ;  /* 0xfffff8040204738b */ /* 0x0002a8000010e506 */
[----:B--2---:R-:W-:Y:S01]  /*0c80*/  CCTL.IVALL ;  /* 0x00000000ff00798f */ /* 0x004fe20002000000 */
[----:B------:R-:W-:Y:S01]  /*0c90*/  BSSY.RECONVERGENT B1, `(.L_x_53) ;  /* 0x000000a000017945 */ /* 0x000fe20003800200 */
[----:B------:R-:W-:-:S02]  /*0ca0*/  IMAD.MOV.U32 R10, RZ, RZ, R4 ;  /* 0x000000ffff0a7224 */ /* 0x000fc400078e0004 */
[----:B------:R-:W-:Y:S01]  /*0cb0*/  IMAD.MOV.U32 R11, RZ, RZ, R5 ;  /* 0x000000ffff0b7224 */ /* 0x000fe200078e0005 */
[----:B-1----:R-:W-:Y:S06]  /*0cc0*/  @P0 BRA `(.L_x_54) ;  /* 0x0000000000180947 */ /* 0x002fec0003800000 */
[----:B------:R-:W2:Y:S02]  /*0cd0*/  LD.E.64 R10, [R2+-0x8] ;  /* 0xfffffff8020a7980 */ /* 0x000ea40000100b00 */
[----:B--2---:R-:W-:-:S04]  /*0ce0*/  ISETP.EQ.U32.AND P0, PT, R10, R12, PT ;  /* 0x0000000c0a00720c */ /* 0x004fc80003f02070 */
[----:B------:R-:W-:-:S04]  /*0cf0*/  ISETP.EQ.U32.AND.EX P0, PT, R11, R13, PT, P0 ;  /* 0x0000000d0b00720c */ /* 0x000fc80003f02100 */
[----:B------:R-:W-:Y:S02]  /*0d00*/  SEL R4, R15, R10, P0 ;  /* 0x0000000a0f047207 */ /* 0x000fe40000000000 */
[----:B------:R-:W-:-:S05]  /*0d10*/  SEL R5, R8, R11, P0 ;  /* 0x0000000b08057207 */ /* 0x000fca0000000000 */
[----:B------:R1:W-:Y:S02]  /*0d20*/  ST.E.64 [R2+-0x8], R4 ;  /* 0xfffffff802007385 */ /* 0x0003e40000100b04 */
.L_x_54:
[----:B------:R-:W-:Y:S05]  /*0d30*/  BSYNC.RECONVERGENT B1 ;  /* 0x0000000000017941 */ /* 0x000fea0003800200 */
.L_x_53:
[----:B------:R-:W-:Y:S01]  /*0d40*/  ISETP.NE.U32.AND P0, PT, R10, R12, PT ;  /* 0x0000000c0a00720c */ /* 0x000fe20003f05070 */
[----:B-1----:R-:W-:Y:S02]  /*0d50*/  IMAD.MOV.U32 R4, RZ, RZ, R10 ;  /* 0x000000ffff047224 */ /* 0x002fe400078e000a */
[----:B------:R-:W-:Y:S01]  /*0d60*/  IMAD.MOV.U32 R5, RZ, RZ, R11 ;  /* 0x000000ffff057224 */ /* 0x000fe200078e000b */
[----:B------:R-:W-:-:S13]  /*0d70*/  ISETP.NE.AND.EX P0, PT, R11, R13, PT, P0 ;  /* 0x0000000d0b00720c */ /* 0x000fda0003f05300 */
[----:B------:R-:W-:Y:S05]  /*0d80*/  @P0 BRA `(.L_x_55) ;  /* 0xfffffffc00280947 */ /* 0x000fea000383ffff */
[----:B------:R-:W-:Y:S01]  /*0d90*/  IADD3 R10, P0, PT, RZ, RZ, RZ ;  /* 0x000000ffff0a7210 */ /* 0x000fe20007f1e0ff */
[----:B------:R-:W-:-:S03]  /*0da0*/  IMAD.MOV.U32 R7, RZ, RZ, R12 ;  /* 0x000000ffff077224 */ /* 0x000fc600078e000c */
[----:B------:R-:W-:-:S09]  /*0db0*/  IADD3.X R6, PT, PT, R13, 0x1, RZ, P0, !PT ;  /* 0x000000010d067810 */ /* 0x000fd200007fe4ff */
.L_x_48:
[----:B------:R-:W-:Y:S05]  /*0dc0*/  BSYNC B0 ;  /* 0x0000000000007941 */ /* 0x000fea0003800000 */
.L_x_47:
[----:B------:R-:W-:-:S04]  /*0dd0*/  ISETP.NE.AND P0, PT, R7, -0x1, PT ;  /* 0xffffffff0700780c */ /* 0x000fc80003f05270 */
[----:B------:R-:W-:-:S13]  /*0de0*/  ISETP.EQ.OR P0, PT, R0, -0x1, !P0 ;  /* 0xffffffff0000780c */ /* 0x000fda0004702670 */
[----:B------:R-:W-:Y:S05]  /*0df0*/  @P0 EXIT ;  /* 0x000000000000094d */ /* 0x000fea0003800000 */
[----:B------:R-:W1:Y:S02]  /*0e00*/  LDC.64 R4, c[0x0][0x380] ;  /* 0x0000e000ff047b82 */ /* 0x000e640000000a00 */
[----:B-1----:R-:W2:Y:S02]  /*0e10*/  LDG.E R0, desc[UR8][R4.64+0x8] ;  /* 0x0000080804007981 */ /* 0x002ea4000c1e1900 */
[----:B--2---:R-:W-:-:S13]  /*0e20*/  ISETP.GE.U32.AND P0, PT, R7, R0, PT ;  /* 0x000000000700720c */ /* 0x004fda0003f06070 */
[----:B------:R-:W-:Y:S05]  /*0e30*/  @P0 EXIT ;  /* 0x000000000000094d */ /* 0x000fea0003800000 */
[----:B------:R-:W2:Y:S02]  /*0e40*/  LDG.E.64 R4, desc[UR8][R4.64] ;  /* 0x0000000804047981 */ /* 0x000ea4000c1e1b00 */
[----:B--2---:R-:W-:-:S04]  /*0e50*/  ISETP.NE.U32.AND P0, PT, R4, RZ, PT ;  /* 0x000000ff0400720c */ /* 0x004fc80003f05070 */
[----:B------:R-:W-:-:S13]  /*0e60*/  ISETP.NE.AND.EX P0, PT, R5, RZ, PT, P0 ;  /* 0x000000ff0500720c */ /* 0x000fda0003f05300 */
[----:B------:R-:W-:Y:S05]  /*0e70*/  @!P0 EXIT ;  /* 0x000000000000894d */ /* 0x000fea0003800000 */
[----:B------:R-:W1:Y:S02]  /*0e80*/  LDC.64 R8, c[0x0][0x380] ;  /* 0x0000e000ff087b82 */ /* 0x000e640000000a00 */
[----:B-1----:R-:W5:Y:S01]  /*0e90*/  LD.E.64.STRONG.GPU R8, desc[UR8][R8.64+0x18] ;  /* 0x0000180808087980 */ /* 0x002f62000c10fb00 */
[----:B------:R-:W-:Y:S01]  /*0ea0*/  IMAD.WIDE.U32 R12, R7, 0x8, R4 ;  /* 0x00000008070c7825 */ /* 0x000fe200078e0004 */
[----:B------:R-:W-:-:S07]  /*0eb0*/  LOP3.LUT R10, R10, R7, RZ, 0xfc, !PT ;  /* 0x000000070a0a7212 */ /* 0x000fce00078efcff */
.L_x_58:
[----:B------:R-:W-:Y:S01]  /*0ec0*/  IMAD.MOV.U32 R11, RZ, RZ, R6 ;  /* 0x000000ffff0b7224 */ /* 0x000fe200078e0006 */
[----:B------:R-:W-:Y:S05]  /*0ed0*/  YIELD ;  /* 0x0000000000007946 */ /* 0x000fea0003800000 */
[----:B-1---5:R1:W-:Y:S01]  /*0ee0*/  ST.E desc[UR8][R12.64+0x4], R8 ;  /* 0x000004080c007985 */ /* 0x0223e2000c101908 */
[----:B------:R-:W-:Y:S06]  /*0ef0*/  MEMBAR.ALL.GPU ;  /* 0x0000000000007992 */ /* 0x000fec000000a000 */
[----:B------:R-:W-:-:S00]  /*0f00*/  ERRBAR ;  /* 0x00000000000079ab */ /* 0x000fc00000000000 */
[----:B------:R-:W-:Y:S06]  /*0f10*/  CGAERRBAR ;  /* 0x00000000000075ab */ /* 0x000fec0000000000 */
[----:B------:R2:W3:Y:S04]  /*0f20*/  ATOM.E.CAS.64.STRONG.GPU P0, R4, [R2], R8, R10 ;  /* 0x000000080204738b */ /* 0x0004e8000010e50a */
[----:B---3--:R-:W-:Y:S01]  /*0f30*/  CCTL.IVALL ;  /* 0x00000000ff00798f */ /* 0x008fe20002000000 */
[----:B------:R-:W-:Y:S01]  /*0f40*/  BSSY.RECONVERGENT B0, `(.L_x_56) ;  /* 0x000000a000007945 */ /* 0x000fe20003800200 */
[----:B------:R-:W-:-:S02]  /*0f50*/  IMAD.MOV.U32 R14, RZ, RZ, R4 ;  /* 0x000000ffff0e7224 */ /* 0x000fc400078e0004 */
[----:B------:R-:W-:Y:S01]  /*0f60*/  IMAD.MOV.U32 R15, RZ, RZ, R5 ;  /* 0x000000ffff0f7224 */ /* 0x000fe200078e0005 */
[----:B-12---:R-:W-:Y:S06]  /*0f70*/  @P0 BRA `(.L_x_57) ;  /* 0x0000000000180947 */ /* 0x006fec0003800000 */
[----:B------:R-:W2:Y:S02]  /*0f80*/  LD.E.64 R14, [R2] ;  /* 0x00000000020e7980 */ /* 0x000ea40000100b00 */
[----:B--2---:R-:W-:-:S04]  /*0f90*/  ISETP.EQ.U32.AND P0, PT, R14, R8, PT ;  /* 0x000000080e00720c */ /* 0x004fc80003f02070 */
[----:B------:R-:W-:-:S04]  /*0fa0*/  ISETP.EQ.U32.AND.EX P0, PT, R15, R9, PT, P0 ;  /* 0x000000090f00720c */ /* 0x000fc80003f02100 */
[----:B------:R-:W-:Y:S02]  /*0fb0*/  SEL R4, R10, R14, P0 ;  /* 0x0000000e0a047207 */ /* 0x000fe40000000000 */
[----:B------:R-:W-:-:S05]  /*0fc0*/  SEL R5, R6, R15, P0 ;  /* 0x0000000f06057207 */ /* 0x000fca0000000000 */
[----:B------:R1:W-:Y:S02]  /*0fd0*/  ST.E.64 [R2], R4 ;  /* 0x0000000002007385 */ /* 0x0003e40000100b04 */
.L_x_57:
[----:B------:R-:W-:Y:S05]  /*0fe0*/  BSYNC.RECONVERGENT B0 ;  /* 0x0000000000007941 */ /* 0x000fea0003800200 */
.L_x_56:
[----:B------:R-:W-:Y:S01]  /*0ff0*/  ISETP.NE.U32.AND P0, PT, R14, R8, PT ;  /* 0x000000080e00720c */ /* 0x000fe20003f05070 */
[----:B------:R-:W-:-:S03]  /*1000*/  IMAD.MOV.U32 R8, RZ, RZ, R14 ;  /* 0x000000ffff087224 */ /* 0x000fc600078e000e */
[----:B------:R-:W-:Y:S01]  /*1010*/  ISETP.NE.AND.EX P0, PT, R15, R9, PT, P0 ;  /* 0x000000090f00720c */ /* 0x000fe20003f05300 */
[----:B------:R-:W-:-:S12]  /*1020*/  IMAD.MOV.U32 R9, RZ, RZ, R15 ;  /* 0x000000ffff097224 */ /* 0x000fd800078e000f */
[----:B------:R-:W-:Y:S05]  /*1030*/  @P0 BRA `(.L_x_58) ;  /* 0xfffffffc00a00947 */ /* 0x000fea000383ffff */
[----:B------:R-:W-:Y:S05]  /*1040*/  EXIT ;  /* 0x000000000000794d */ /* 0x000fea0003800000 */
.L_x_59:
        /* <DEDUP_REMOVED lines=11> */
.L_x_90:


//--------------------- .text._Z29mixedPushPopTestKernel_deviceP21ConcurrentDeviceStackiPbS1_Pi --------------------------
	.section	.text._Z29mixedPushPopTestKernel_deviceP21ConcurrentDeviceStackiPbS1_Pi,"ax",@progbits
	.align	128
        .global         _Z29mixedPushPopTestKernel_deviceP21ConcurrentDeviceStackiPbS1_Pi
        .type           _Z29mixedPushPopTestKernel_deviceP21ConcurrentDeviceStackiPbS1_Pi,@function
        .size           _Z29mixedPushPopTestKernel_deviceP21ConcurrentDeviceStackiPbS1_Pi,(.L_x_91 - _Z29mixedPushPopTestKernel_deviceP21ConcurrentDeviceStackiPbS1_Pi)
        .other          _Z29mixedPushPopTestKernel_deviceP21ConcurrentDeviceStackiPbS1_Pi,@"STO_CUDA_ENTRY STV_DEFAULT"
_Z29mixedPushPopTestKernel_deviceP21ConcurrentDeviceStackiPbS1_Pi:
.text._Z29mixedPushPopTestKernel_deviceP21ConcurrentDeviceStackiPbS1_Pi:
        /* <DEDUP_REMOVED lines=9> */
[----:B------:R-:W-:Y:S01]  /*0090*/  LOP3.LUT R2, R0, 0x1, RZ, 0xc0, !PT ;  /* 0x0000000100027812 */ /* 0x000fe200078ec0ff */
[----:B------:R-:W-:Y:S01]  /*00a0*/  UMOV UR4, 0x18 ;  /* 0x0000001800047882 */ /* 0x000fe20000000000 */
[----:B------:R-:W-:Y:S02]  /*00b0*/  UMOV UR5, 0x0 ;  /* 0x0000000000057882 */ /* 0x000fe40000000000 */
[----:B------:R-:W-:Y:S01]  /*00c0*/  ISETP.NE.U32.AND P0, PT, R2, 0x1, PT ;  /* 0x000000010200780c */ /* 0x000fe20003f05070 */
[----:B------:R-:W1:Y:S01]  /*00d0*/  LDCU.64 UR8, c[0x0][0x358] ;  /* 0x00006b00ff0877ac */ /* 0x000e620008000a00 */
[----:B0-----:R-:W-:-:S04]  /*00e0*/  UIMAD.WIDE.U32 UR4, UR6, 0x1, UR4 ;  /* 0x00000001060478a5 */ /* 0x001fc8000f8e0004 */
[----:B------:R-:W-:Y:S02]  /*00f0*/  UIADD3 UR6, UPT, UPT, UR5, UR7, URZ ;  /* 0x0000000705067290 */ /* 0x000fe4000fffe0ff */
[----:B------:R-:W-:Y:S02]  /*0100*/  IMAD.U32 R3, RZ, RZ, UR5 ;  /* 0x00000005ff037e24 */ /* 0x000fe4000f8e00ff */
[----:B------:R-:W-:Y:S02]  /*0110*/  IMAD.U32 R2, RZ, RZ, UR4 ;  /* 0x00000004ff027e24 */ /* 0x000fe4000f8e00ff */
[----:B------:R-:W-:Y:S01]  /*0120*/  IMAD.U32 R3, RZ, RZ, UR6 ;  /* 0x00000006ff037e24 */ /* 0x000fe2000f8e00ff */
[----:B-1----:R-:W-:Y:S06]  /*0130*/  @!P0 BRA `(.L_x_60) ;  /* 0x00000008004c8947 */ /* 0x002fec0003800000 */
[----:B------:R-:W0:Y:S02]  /*0140*/  LDC.64 R8, c[0x0][0x380] ;  /* 0x0000e000ff087b82 */ /* 0x000e240000000a00 */
[----:B0-----:R-:W2:Y:S04]  /*0150*/  LD.E.64.STRONG.GPU R8, desc[UR8][R8.64+0x18] ;  /* 0x0000180808087980 */ /* 0x001ea8000c10fb00 */
[----:B--2---:R-:W-:Y:S02]  /*0160*/  CCTL.IVALL ;  /* 0x00000000ff00798f */ /* 0x004fe40002000000 */
[----:B------:R-:W0:Y:S01]  /*0170*/  LDC.64 R4, c[0x0][0x380] ;  /* 0x0000e000ff047b82 */ /* 0x000e220000000a00 */
[----:B------:R-:W-:Y:S01]  /*0180*/  BSSY B0, `(.L_x_61) ;  /* 0x0000085000007945 */ /* 0x000fe20003800000 */
[----:B------:R-:W-:-:S07]  /*0190*/  IMAD.MOV.U32 R6, RZ, RZ, RZ ;  /* 0x000000ffff067224 */ /* 0x000fce00078e00ff */
.L_x_69:
        /* <DEDUP_REMOVED lines=11> */
.L_x_64:
[----:B------:R0:W2:Y:S04]  /*0250*/  LD.E.64.STRONG.GPU R16, desc[UR8][R2.64] ;  /* 0x0000000802107980 */ /* 0x0000a8000c10fb00 */
[----:B--2---:R-:W-:Y:S01]  /*0260*/  CCTL.IVALL ;  /* 0x00000000ff00798f */ /* 0x004fe20002000000 */
[----:B------:R-:W-:Y:S05]  /*0270*/  BRA `(.L_x_66) ;  /* 0x0000000000287947 */ /* 0x000fea0003800000 */
.L_x_65:
        /* <DEDUP_REMOVED lines=10> */
.L_x_66:
[----:B------:R-:W-:Y:S05]  /*0320*/  BSYNC.RECONVERGENT B1 ;  /* 0x0000000000017941 */ /* 0x000fea0003800200 */
.L_x_63:
        /* <DEDUP_REMOVED lines=19> */
.L_x_68:
[----:B------:R-:W-:Y:S05]  /*0460*/  BSYNC.RECONVERGENT B1 ;  /* 0x0000000000017941 */ /* 0x000fea0003800200 */
.L_x_67:
        /* <DEDUP_REMOVED lines=8> */
.L_x_62:
        /* <DEDUP_REMOVED lines=9> */
[----:B------:R-:W-:-:S05]  /*0580*/  IMAD.MOV.U32 R7, RZ, RZ, RZ ;  /* 0x000000ffff077224 */ /* 0x000fca00078e00ff */
        /* <DEDUP_REMOVED lines=13> */
.L_x_70:
        /* <DEDUP_REMOVED lines=15> */
[----:B------:R2:W-:Y:S04]  /*0750*/  ST.E desc[UR8][R10.64], R0 ;  /* 0x000000000a007985 */ /* 0x0005e8000c101908 */
        /* <DEDUP_REMOVED lines=11> */
[----:B------:R-:W-:Y:S01]  /*0810*/  LOP3.LUT R6, R6, R9, RZ, 0xfc, !PT ;  /* 0x0000000906067212 */ /* 0x000fe200078efcff */
[----:B------:R-:W-:Y:S02]  /*0820*/  IMAD.MOV.U32 R9, RZ, RZ, R12 ;  /* 0x000000ffff097224 */ /* 0x000fe400078e000c */
[----:B------:R-:W-:-:S08]  /*0830*/  IMAD.X R11, R5, 0x1, R17, P0 ;  /* 0x00000001050b7824 */ /* 0x000fd000000e0611 */
.L_x_74:
        /* <DEDUP_REMOVED lines=19> */
.L_x_73:
[----:B------:R-:W-:Y:S05]  /*0970*/  BSYNC.RECONVERGENT B1 ;  /* 0x0000000000017941 */ /* 0x000fea0003800200 */
.L_x_72:
[----:B------:R-:W-:Y:S01]  /*0980*/  ISETP.NE.U32.AND P0, PT, R12, R9, PT ;  /* 0x000000090c00720c */ /* 0x000fe20003f05070 */
[----:B------:R-:W-:-:S03]  /*0990*/  IMAD.MOV.U32 R9, RZ, RZ, R12 ;  /* 0x000000ffff097224 */ /* 0x000fc600078e000c */
[----:B------:R-:W-:Y:S01]  /*09a0*/  ISETP.NE.AND.EX P0, PT, R13, R14, PT, P0 ;  /* 0x0000000e0d00720c */ /* 0x000fe20003f05300 */
[----:B------:R-:W-:-:S12]  /*09b0*/  IMAD.MOV.U32 R14, RZ, RZ, R13 ;  /* 0x000000ffff0e7224 */ /* 0x000fd800078e000d */
[----:B------:R-:W-:Y:S05]  /*09c0*/  @P0 BRA `(.L_x_74) ;  /* 0xfffffffc009c0947 */ /* 0x000fea000383ffff */
.L_x_71:
[----:B------:R-:W-:Y:S05]  /*09d0*/  BSYNC B0 ;  /* 0x0000000000007941 */ /* 0x000fea0003800000 */
.L_x_61:
[----:B------:R-:W2:Y:S02]  /*09e0*/  LDCU.64 UR4, c[0x0][0x390] ;  /* 0x00007200ff0477ac */ /* 0x000ea40008000a00 */
[----:B--2---:R-:W-:-:S04]  /*09f0*/  ISETP.NE.U32.AND P0, PT, RZ, UR4, PT ;  /* 0x00000004ff007c0c */ /* 0x004fc8000bf05070 */
[----:B------:R-:W-:-:S13]  /*0a00*/  ISETP.NE.AND.EX P0, PT, RZ, UR5, PT, P0 ;  /* 0x00000005ff007c0c */ /* 0x000fda000bf05300 */
[----:B------:R-:W-:Y:S05]  /*0a10*/  @!P0 EXIT ;  /* 0x000000000000894d */ /* 0x000fea0003800000 */
[----:B------:R-:W-:-:S04]  /*0a20*/  SHF.R.S32.HI R0, RZ, 0x1, R0 ;  /* 0x00000001ff007819 */ /* 0x000fc80000011400 */
[----:B01----:R-:W-:-:S04]  /*0a30*/  IADD3 R2, P0, PT, R0, UR4, RZ ;  /* 0x0000000400027c10 */ /* 0x003fc8000ff1e0ff */
[----:B------:R-:W-:-:S05]  /*0a40*/  LEA.HI.X.SX32 R3, R0, UR5, 0x1, P0 ;  /* 0x0000000500037c11 */ /* 0x000fca00080f0eff */
[----:B------:R-:W-:Y:S01]  /*0a50*/  STG.E.U8 desc[UR8][R2.64], R8 ;  /* 0x0000000802007986 */ /* 0x000fe2000c101108 */
[----:B------:R-:W-:Y:S05]  /*0a60*/  EXIT ;  /* 0x000000000000794d */ /* 0x000fea0003800000 */
.L_x_60:
[----:B------:R-:W0:Y:S02]  /*0a70*/  LDC.64 R6, c[0x0][0x380] ;  /* 0x0000e000ff067b82 */ /* 0x000e240000000a00 */
[----:B0-----:R-:W2:Y:S04]  /*0a80*/  LD.E.64.STRONG.GPU R6, desc[UR8][R6.64+0x10] ;  /* 0x0000100806067980 */ /* 0x001ea8000c10fb00 */
[----:B--2---:R-:W-:Y:S01]  /*0a90*/  CCTL.IVALL ;  /* 0x00000000ff00798f */ /* 0x004fe20002000000 */
[----:B------:R-:W-:Y:S04]  /*0aa0*/  BSSY B1, `(.L_x_75) ;  /* 0x000006a000017945 */ /* 0x000fe80003800000 */
[----:B------:R-:W-:Y:S01]  /*0ab0*/  BSSY B0, `(.L_x_76) ;  /* 0x0000039000007945 */ /* 0x000fe20003800000 */
.L_x_84:
[----:B------:R-:W-:Y:S01]  /*0ac0*/  ISETP.NE.AND P1, PT, R6, -0x1, PT ;  /* 0xffffffff0600780c */ /* 0x000fe20003f25270 */
[----:B------:R-:W-:Y:S05]  /*0ad0*/  YIELD ;  /* 0x0000000000007946 */ /* 0x000fea0003800000 */
[----:B------:R-:W-:Y:S01]  /*0ae0*/  PLOP3.LUT P0, PT, PT, PT, PT, 0x8, 0x80 ;  /* 0x000000000080781c */ /* 0x000fe20003f0e170 */
[----:B------:R-:W-:Y:S01]  /*0af0*/  IMAD.MOV.U32 R8, RZ, RZ, -0x1 ;  /* 0xffffffffff087424 */ /* 0x000fe200078e00ff */
[----:B------:R-:W-:-:S05]  /*0b00*/  PRMT R9, RZ, 0x7610, R9 ;  /* 0x00007610ff097816 */ /* 0x000fca0000000009 */
[----:B------:R-:W-:Y:S05]  /*0b10*/  @!P1 BREAK B0 ;  /* 0x0000000000009942 */ /* 0x000fea0003800000 */
[----:B-1----:R-:W-:Y:S05]  /*0b20*/  @!P1 BRA `(.L_x_77) ;  /* 0x0000000400849947 */ /* 0x002fea0003800000 */
        /* <DEDUP_REMOVED lines=9> */
.L_x_79:
[----:B------:R1:W2:Y:S04]  /*0bc0*/  LD.E.64.STRONG.GPU R4, desc[UR8][R2.64+-0x8] ;  /* 0xfffff80802047980 */ /* 0x0002a8000c10fb00 */
[----:B--2---:R-:W-:Y:S01]  /*0bd0*/  CCTL.IVALL ;  /* 0x00000000ff00798f */ /* 0x004fe20002000000 */
[----:B------:R-:W-:Y:S05]  /*0be0*/  BRA `(.L_x_81) ;  /* 0x0000000000287947 */ /* 0x000fea0003800000 */
.L_x_80:
        /* <DEDUP_REMOVED lines=10> */
.L_x_81:
[----:B------:R-:W-:Y:S05]  /*0c90*/  BSYNC.RECONVERGENT B2 ;  /* 0x0000000000027941 */ /* 0x000fea0003800200 */
.L_x_78:
[----:B-----5:R-:W-:Y:S02]  /*0ca0*/  IMAD.MOV.U32 R6, RZ, RZ, R15 ;  /* 0x000000ffff067224 */ /* 0x020fe400078e000f */
[----:B------:R-:W-:Y:S01]  /*0cb0*/  IMAD.MOV.U32 R7, RZ, RZ, R14 ;  /* 0x000000ffff077224 */ /* 0x000fe200078e000e */
[----:B------:R-:W-:Y:S06]  /*0cc0*/  MEMBAR.ALL.GPU ;  /* 0x0000000000007992 */ /* 0x000fec000000a000 */
[----:B------:R-:W-:-:S00]  /*0cd0*/  ERRBAR ;  /* 0x00000000000079ab */ /* 0x000fc00000000000 */
[----:B------:R-:W-:Y:S06]  /*0ce0*/  CGAERRBAR ;  /* 0x00000000000075ab */ /* 0x000fec0000000000 */
[----:B------:R2:W3:Y:S04]  /*0cf0*/  ATOM.E.CAS.64.STRONG.GPU P1, R6, [R2+-0x8], R4, R6 ;  /* 0xfffff8040206738b */ /* 0x0004e8000012e506 */
[----:B---3--:R-:W-:Y:S01]  /*0d00*/  CCTL.IVALL ;  /* 0x00000000ff00798f */ /* 0x008fe20002000000 */
[----:B------:R-:W-:Y:S01]  /*0d10*/  BSSY.RECONVERGENT B2, `(.L_x_82) ;  /* 0x000000a000027945 */ /* 0x000fe20003800200 */
[----:B0-----:R-:W-:-:S02]  /*0d20*/  IMAD.MOV.U32 R12, RZ, RZ, R6 ;  /* 0x000000ffff0c7224 */ /* 0x001fc400078e0006 */
[----:B------:R-:W-:Y:S01]  /*0d30*/  IMAD.MOV.U32 R13, RZ, RZ, R7 ;  /* 0x000000ffff0d7224 */ /* 0x000fe200078e0007 */
[----:B--2---:R-:W-:Y:S06]  /*0d40*/  @P1 BRA `(.L_x_83) ;  /* 0x0000000000181947 */ /* 0x004fec0003800000 */
[----:B------:R-:W2:Y:S02]  /*0d50*/  LD.E.64 R12, [R2+-0x8] ;  /* 0xfffffff8020c7980 */ /* 0x000ea40000100b00 */
[----:B--2---:R-:W-:-:S04]  /*0d60*/  ISETP.EQ.U32.AND P1, PT, R12, R4, PT ;  /* 0x000000040c00720c */ /* 0x004fc80003f22070 */
[----:B------:R-:W-:-:S04]  /*0d70*/  ISETP.EQ.U32.AND.EX P1, PT, R13, R5, PT, P1 ;  /* 0x000000050d00720c */ /* 0x000fc80003f22110 */
[----:B------:R-:W-:Y:S02]  /*0d80*/  SEL R6, R15, R12, P1 ;  /* 0x0000000c0f067207 */ /* 0x000fe40000800000 */
[----:B------:R-:W-:-:S05]  /*0d90*/  SEL R7, R14, R13, P1 ;  /* 0x0000000d0e077207 */ /* 0x000fca0000800000 */
[----:B------:R0:W-:Y:S02]  /*0da0*/  ST.E.64 [R2+-0x8], R6 ;  /* 0xfffffff802007385 */ /* 0x0001e40000100b06 */
.L_x_83:
[----:B------:R-:W-:Y:S05]  /*0db0*/  BSYNC.RECONVERGENT B2 ;  /* 0x0000000000027941 */ /* 0x000fea0003800200 */
.L_x_82:
[----:B------:R-:W-:Y:S01]  /*0dc0*/  ISETP.NE.U32.AND P1, PT, R12, R4, PT ;  /* 0x000000040c00720c */ /* 0x000fe20003f25070 */
[----:B0-----:R-:W-:Y:S02]  /*0dd0*/  IMAD.MOV.U32 R6, RZ, RZ, R12 ;  /* 0x000000ffff067224 */ /* 0x001fe400078e000c */
[----:B------:R-:W-:Y:S01]  /*0de0*/  IMAD.MOV.U32 R7, RZ, RZ, R13 ;  /* 0x000000ffff077224 */ /* 0x000fe200078e000d */
[----:B------:R-:W-:-:S13]  /*0df0*/  ISETP.NE.AND.EX P1, PT, R13, R5, PT, P1 ;  /* 0x000000050d00720c */ /* 0x000fda0003f25310 */
[----:B------:R-:W-:Y:S05]  /*0e00*/  @P1 BRA `(.L_x_84) ;  /* 0xfffffffc002c1947 */ /* 0x000fea000383ffff */
[----:B------:R-:W-:-:S13]  /*0e10*/  ISETP.NE.AND P1, PT, R4, -0x1, PT ;  /* 0xffffffff0400780c */ /* 0x000fda0003f25270 */
[----:B------:R-:W-:Y:S05]  /*0e20*/  @!P1 BREAK B0 ;  /* 0x0000000000009942 */ /* 0x000fea0003800000 */
[----:B------:R-:W-:Y:S05]  /*0e30*/  @!P1 BRA `(.L_x_77) ;  /* 0x0000000000c09947 */ /* 0x000fea0003800000 */
[----:B------:R-:W-:Y:S05]  /*0e40*/  BSYNC B0 ;  /* 0x0000000000007941 */ /* 0x000fea0003800000 */
.L_x_76:
[----:B------:R-:W2:Y:S02]  /*0e50*/  LDG.E R7, desc[UR8][R10.64+0x8] ;  /* 0x000008080a077981 */ /* 0x000ea4000c1e1900 */
[----:B--2---:R-:W-:-:S13]  /*0e60*/  ISETP.GT.U32.AND P1, PT, R7, R4, PT ;  /* 0x000000040700720c */ /* 0x004fda0003f24070 */
[----:B------:R-:W-:Y:S05]  /*0e70*/  @!P1 BRA `(.L_x_77) ;  /* 0x0000000000b09947 */ /* 0x000fea0003800000 */
[----:B------:R-:W2:Y:S02]  /*0e80*/  LDG.E.64 R10, desc[UR8][R10.64] ;  /* 0x000000080a0a7981 */ /* 0x000ea4000c1e1b00 */
[----:B--2---:R-:W-:-:S04]  /*0e90*/  ISETP.NE.U32.AND P1, PT, R10, RZ, PT ;  /* 0x000000ff0a00720c */ /* 0x004fc80003f25070 */
[----:B------:R-:W-:-:S13]  /*0ea0*/  ISETP.NE.AND.EX P1, PT, R11, RZ, PT, P1 ;  /* 0x000000ff0b00720c */ /* 0x000fda0003f25310 */
[----:B------:R-:W-:Y:S05]  /*0eb0*/  @!P1 BRA `(.L_x_77) ;  /* 0x0000000000a09947 */ /* 0x000fea0003800000 */
[----:B------:R-:W0:Y:S01]  /*0ec0*/  LDC.64 R12, c[0x0][0x380] ;  /* 0x0000e000ff0c7b82 */ /* 0x000e220000000a00 */
[C---:B------:R-:W-:Y:S01]  /*0ed0*/  IMAD.SHL.U32 R9, R4.reuse, 0x8, RZ ;  /* 0x0000000804097824 */ /* 0x040fe200078e00ff */
[----:B------:R-:W-:-:S04]  /*0ee0*/  SHF.L.U64.HI R7, R4, 0x3, RZ ;  /* 0x0000000304077819 */ /* 0x000fc800000102ff */
[----:B------:R-:W-:-:S05]  /*0ef0*/  IADD3 R10, P0, PT, R10, R9, RZ ;  /* 0x000000090a0a7210 */ /* 0x000fca0007f1e0ff */
[----:B------:R-:W-:-:S05]  /*0f00*/  IMAD.X R11, R11, 0x1, R7, P0 ;  /* 0x000000010b0b7824 */ /* 0x000fca00000e0607 */
[----:B------:R2:W5:Y:S04]  /*0f10*/  LD.E R8, desc[UR8][R10.64] ;  /* 0x000000080a087980 */ /* 0x000568000c101900 */
[----:B0-----:R-:W5:Y:S01]  /*0f20*/  LD.E.64.STRONG.GPU R12, desc[UR8][R12.64+0x18] ;  /* 0x000018080c0c7980 */ /* 0x001f62000c10fb00 */
[----:B------:R-:W-:Y:S01]  /*0f30*/  IADD3 R17, P1, PT, RZ, R4, RZ ;  /* 0x00000004ff117210 */ /* 0x000fe20007f3e0ff */
[----:B------:R-:W-:Y:S01]  /*0f40*/  IMAD.MOV.U32 R9, RZ, RZ, 0x1 ;  /* 0x00000001ff097424 */ /* 0x000fe200078e00ff */
[----:B------:R-:W-:Y:S02]  /*0f50*/  PLOP3.LUT P0, PT, PT, PT, PT, 0x80, 0x8 ;  /* 0x000000000008781c */ /* 0x000fe40003f0f070 */
[----:B--2---:R-:W-:-:S11]  /*0f60*/  IADD3.X R16, PT, PT, R5, 0x1, RZ, P1, !PT ;  /* 0x0000000105107810 */ /* 0x004fd60000ffe4ff */
.L_x_87:
[----:B------:R-:W-:Y:S01]  /*0f70*/  IMAD.MOV.U32 R6, RZ, RZ, R10 ;  /* 0x000000ffff067224 */ /* 0x000fe200078e000a */
[----:B------:R-:W-:Y:S05]  /*0f80*/  YIELD ;  /* 0x0000000000007946 */ /* 0x000fea0003800000 */
[----:B------:R-:W-:Y:S02]  /*0f90*/  IMAD.MOV.U32 R7, RZ, RZ, R11 ;  /* 0x000000ffff077224 */ /* 0x000fe400078e000b */
[----:B0----5:R-:W-:Y:S02]  /*0fa0*/  IMAD.MOV.U32 R4, RZ, RZ, R12 ;  /* 0x000000ffff047224 */ /* 0x021fe400078e000c */
[----:B------:R-:W-:Y:S01]  /*0fb0*/  IMAD.MOV.U32 R5, RZ, RZ, R13 ;  /* 0x000000ffff057224 */ /* 0x000fe200078e000d */
[----:B------:R0:W-:Y:S02]  /*0fc0*/  ST.E desc[UR8][R6.64+0x4], R12 ;  /* 0x0000040c06007985 */ /* 0x0001e4000c101908 */
[----:B0-----:R-:W-:-:S02]  /*0fd0*/  IMAD.MOV.U32 R6, RZ, RZ, R17 ;  /* 0x000000ffff067224 */ /* 0x001fc400078e0011 */
        /* <DEDUP_REMOVED lines=9> */
[----:B0-----:R-:W-:Y:S06]  /*1070*/  @P1 BRA `(.L_x_86) ;  /* 0x0000000000181947 */ /* 0x001fec0003800000 */
[----:B------:R-:W2:Y:S02]  /*1080*/  LD.E.64 R14, [R2] ;  /* 0x00000000020e7980 */ /* 0x000ea40000100b00 */
[----:B--2---:R-:W-:-:S04]  /*1090*/  ISETP.EQ.U32.AND P1, PT, R14, R12, PT ;  /* 0x0000000c0e00720c */ /* 0x004fc80003f22070 */
[----:B------:R-:W-:-:S04]  /*10a0*/  ISETP.EQ.U32.AND.EX P1, PT, R15, R13, PT, P1 ;  /* 0x0000000d0f00720c */ /* 0x000fc80003f22110 */
[----:B------:R-:W-:Y:S02]  /*10b0*/  SEL R4, R17, R14, P1 ;  /* 0x0000000e11047207 */ /* 0x000fe40000800000 */
[----:B------:R-:W-:-:S05]  /*10c0*/  SEL R5, R16, R15, P1 ;  /* 0x0000000f10057207 */ /* 0x000fca0000800000 */
[----:B------:R0:W-:Y:S02]  /*10d0*/  ST.E.64 [R2], R4 ;  /* 0x0000000002007385 */ /* 0x0001e40000100b04 */
.L_x_86:
[----:B------:R-:W-:Y:S05]  /*10e0*/  BSYNC.RECONVERGENT B2 ;  /* 0x0000000000027941 */ /* 0x000fea0003800200 */
.L_x_85:
[----:B------:R-:W-:Y:S01]  /*10f0*/  ISETP.NE.U32.AND P1, PT, R14, R12, PT ;  /* 0x0000000c0e00720c */ /* 0x000fe20003f25070 */
[----:B------:R-:W-:-:S03]  /*1100*/  IMAD.MOV.U32 R12, RZ, RZ, R14 ;  /* 0x000000ffff0c7224 */ /* 0x000fc600078e000e */
[----:B------:R-:W-:Y:S01]  /*1110*/  ISETP.NE.AND.EX P1, PT, R15, R13, PT, P1 ;  /* 0x0000000d0f00720c */ /* 0x000fe20003f25310 */
[----:B------:R-:W-:-:S12]  /*1120*/  IMAD.MOV.U32 R13, RZ, RZ, R15 ;  /* 0x000000ffff0d7224 */ /* 0x000fd800078e000f */
[----:B------:R-:W-:Y:S05]  /*1130*/  @P1 BRA `(.L_x_87) ;  /* 0xfffffffc008c1947 */ /* 0x000fea000383ffff */
.L_x_77:
[----:B------:R-:W-:Y:S05]  /*1140*/  BSYNC B1 ;  /* 0x0000000000017941 */ /* 0x000fea0003800000 */
.L_x_75:
[----:B------:R-:W2:Y:S01]  /*1150*/  LDCU.64 UR4, c[0x0][0x398] ;  /* 0x00007300ff0477ac */ /* 0x000ea20008000a00 */
[----:B------:R-:W3:Y:S01]  /*1160*/  LDCU.64 UR6, c[0x0][0x3a0] ;  /* 0x00007400ff0677ac */ /* 0x000ee20008000a00 */
[----:B--2---:R-:W-:-:S04]  /*1170*/  ISETP.NE.U32.AND P1, PT, RZ, UR4, PT ;  /* 0x00000004ff007c0c */ /* 0x004fc8000bf25070 */
[----:B------:R-:W-:Y:S02]  /*1180*/  ISETP.NE.AND.EX P1, PT, RZ, UR5, PT, P1 ;  /* 0x00000005ff007c0c */ /* 0x000fe4000bf25310 */
[----:B---3--:R-:W-:-:S04]  /*1190*/  ISETP.EQ.U32.AND P3, PT, RZ, UR6, PT ;  /* 0x00000006ff007c0c */ /* 0x008fc8000bf62070 */
[----:B------:R-:W-:-:S07]  /*11a0*/  ISETP.EQ.OR.EX P0, PT, RZ, UR7, !P0, P3 ;  /* 0x00000007ff007c0c */ /* 0x000fce000c702730 */
[----:B01----:R-:W-:-:S04]  /*11b0*/  @P1 LEA.HI R2, R0, R0, RZ, 0x1 ;  /* 0x0000000000021211 */ /* 0x003fc800078f08ff */
[----:B------:R-:W-:-:S04]  /*11c0*/  @P1 SHF.R.S32.HI R3, RZ, 0x1, R2 ;  /* 0x00000001ff031819 */ /* 0x000fc80000011402 */
[----:B------:R-:W-:-:S04]  /*11d0*/  @P1 IADD3 R2, P2, PT, R3, UR4, RZ ;  /* 0x0000000403021c10 */ /* 0x000fc8000ff5e0ff */
[----:B------:R-:W-:-:S05]  /*11e0*/  @P1 LEA.HI.X.SX32 R3, R3, UR5, 0x1, P2 ;  /* 0x0000000503031c11 */ /* 0x000fca00090f0eff */
[----:B------:R0:W-:Y:S01]  /*11f0*/  @P1 STG.E.U8 desc[UR8][R2.64], R9 ;  /* 0x0000000902001986 */ /* 0x0001e2000c101108 */
[----:B------:R-:W-:Y:S05]  /*1200*/  @P0 EXIT ;  /* 0x000000000000094d */ /* 0x000fea0003800000 */
[----:B0-----:R-:W0:Y:S01]  /*1210*/  LDC.64 R2, c[0x0][0x3a0] ;  /* 0x0000e800ff027b82 */ /* 0x001e220000000a00 */
[----:B------:R-:W-:-:S04]  /*1220*/  LEA.HI R0, R0, R0, RZ, 0x1 ;  /* 0x0000000000007211 */ /* 0x000fc800078f08ff */
[----:B------:R-:W-:-:S05]  /*1230*/  SHF.R.S32.HI R5, RZ, 0x1, R0 ;  /* 0x00000001ff057819 */ /* 0x000fca0000011400 */
[----:B0-----:R-:W-:-:S05]  /*1240*/  IMAD.WIDE R2, R5, 0x4, R2 ;  /* 0x0000000405027825 */ /* 0x001fca00078e0202 */
[----:B------:R-:W-:Y:S01]  /*1250*/  STG.E desc[UR8][R2.64], R8 ;  /* 0x0000000802007986 */ /* 0x000fe2000c101908 */
[----:B------:R-:W-:Y:S05]  /*1260*/  EXIT ;  /* 0x000000000000794d */ /* 0x000fea0003800000 */
.L_x_88:
        /* <DEDUP_REMOVED lines=9> */
.L_x_91:


//--------------------- .nv.global.init           --------------------------
	.section	.nv.global.init,"aw",@progbits
.nv.global.init:
	.type		$str,@object
	.size		$str,(.L_0 - $str)
$str:
        /*0000*/ 	.byte	0x4b, 0x65, 0x72, 0x6e, 0x65, 0x6c, 0x20, 0x45, 0x52, 0x52, 0x4f, 0x52, 0x3a, 0x20, 0x54, 0x6f
        /*0010*/ 	.byte	0x6c, 0x64, 0x20, 0x74, 0x6f, 0x20, 0x75, 0x73, 0x65, 0x20, 0x70, 0x72, 0x65, 0x64, 0x65, 0x66
        /*0020*/ 	.byte	0x69, 0x6e, 0x65, 0x64, 0x20, 0x76, 0x61, 0x6c, 0x75, 0x65, 0x73, 0x2c, 0x20, 0x62, 0x75, 0x74
        /*0030*/ 	.byte	0x20, 0x61, 0x72, 0x72, 0x61, 0x79, 0x20, 0x70, 0x6f, 0x69, 0x6e, 0x74, 0x65, 0x72, 0x20, 0x69
        /*0040*/ 	.byte	0x73, 0x20, 0x4e, 0x55, 0x4c, 0x4c, 0x21, 0x20, 0x74, 0x69, 0x64, 0x3d, 0x25, 0x64, 0x0a, 0x00
.L_0:


//--------------------- .nv.shared.reserved.0     --------------------------
	.section	.nv.shared.reserved.0,"aw",@nobits
	.weak		__nv_reservedSMEM_offset_0_alias
	.size		__nv_reservedSMEM_offset_0_alias, 0, 64
	.other		__nv_reservedSMEM_offset_0_alias,@"STO_CUDA_RESERVED_SHARED STV_DEFAULT"
__nv_reservedSMEM_offset_0_alias:
	.zero		0
	.zero		64


//--------------------- .nv.constant0._Z29reportingPushPopKernel_deviceP21ConcurrentDeviceStackiibPKiiPiS3_PbS3_ --------------------------
	.section	.nv.constant0._Z29reportingPushPopKernel_deviceP21ConcurrentDeviceStackiibPKiiPiS3_PbS3_,"a",@progbits
	.sectionflags	@""
	.align	4
.nv.constant0._Z29reportingPushPopKernel_deviceP21ConcurrentDeviceStackiibPKiiPiS3_PbS3_:
	.zero		968


//--------------------- .nv.constant0._Z36warpAssignedPushPopTestKernel_deviceP21ConcurrentDeviceStacki --------------------------
	.section	.nv.constant0._Z36warpAssignedPushPopTestKernel_deviceP21ConcurrentDeviceStacki,"a",@progbits
	.sectionflags	@""
	.align	4
.nv.constant0._Z36warpAssignedPushPopTestKernel_deviceP21ConcurrentDeviceStacki:
	.zero		908


//--------------------- .nv.constant0._Z29mixedPushPopTestKernel_deviceP21ConcurrentDeviceStackiPbS1_Pi --------------------------
	.section	.nv.constant0._Z29mixedPushPopTestKernel_deviceP21ConcurrentDeviceStackiPbS1_Pi,"a",@progbits
	.sectionflags	@""
	.align	4
.nv.constant0._Z29mixedPushPopTestKernel_deviceP21ConcurrentDeviceStackiPbS1_Pi:
	.zero		936


//--------------------- SYMBOLS --------------------------

	.type		.nv.reservedSmem.offset0,@object
	.size		.nv.reservedSmem.offset0,0x4
	.type		vprintf,@function
